	.target	sm_90a

	.elftype	@"ET_EXEC"


//--------------------- .note.nv.tkinfo           --------------------------
	.section	.note.nv.tkinfo,"",@"SHT_NOTE"
	.sectionflags	@"SHF_NOTE_NV_TKINFO"
	.tkinfo
        /*0018*/ 	.word	0x00000002
        /*0030*/ 	.string	""
        /*0030*/ 	.string	"ptxas"
        /*0030*/ 	.string	"Cuda compilation tools, release 13.0, V13.0.88"
        /*0030*/ 	.string	"Build cuda_13.0.r13.0/compiler.36424714_0"
        /*0030*/ 	.string	"-arch sm_90a -m 64 "



//--------------------- .note.nv.cuinfo           --------------------------
	.section	.note.nv.cuinfo,"",@"SHT_NOTE"
	.sectionflags	@"SHF_NOTE_NV_CUINFO"
        /*0018*/ 	.short	0x0002
        /*001a*/ 	.short	0x005a
        /*001c*/ 	.short	0x0082
	.zero		2


//--------------------- .nv.info                  --------------------------
	.section	.nv.info,"",@"SHT_CUDA_INFO"
	.align	4


	//----- nvinfo : EIATTR_REGCOUNT
	.align		4
        /*0000*/ 	.byte	0x04, 0x2f
        /*0002*/ 	.short	(.L_15 - .L_14)
	.align		4
.L_14:
        /*0004*/ 	.word	index@(_ZN7cutlass13device_kernelINS_4gemm6kernel13GemmUniversalIN4cute5tupleIJiiiiEEENS1_10collective13CollectiveMmaINS1_34MainloopSm90TmaGmmaWarpSpecializedILi2ENS5_IJNS4_1CILi1EEESB_SB_EEENS1_35KernelTmaWarpSpecializedCooperativeEEENS5_IJNSA_ILi256EEENSA_ILi64EEENSA_ILi32EEEEEENS_6half_tENS5_IJlSB_lEEESJ_SK_NS4_8TiledMMAINS4_8MMA_AtomIJNS4_4SM904GMMA25MMA_64x64x16_F32F16F16_SSILNSO_5MajorE0ELSQ_0ELNSO_7ScaleInE1ELSR_1EEEEEENS4_6LayoutINS5_IJNSA_ILi2EEESB_SB_EEENS5_IJSB_NSA_ILi0EEESX_EEEEENS5_IJNS4_10UnderscoreES10_S10_EEEEENS4_13SM90_TMA_LOADENS4_14ComposedLayoutINS4_7SwizzleILi2ELi4ELi3EEENS4_18smem_ptr_flag_bitsILi16EEENSU_INS5_IJNSA_ILi8EEESH_EEENS5_IJSH_SB_EEEEEEEvNS4_8identityES13_S1D_vS1E_EENS_8epilogue10collective6detail29Sm90TmaWarpSpecializedAdapterINS1H_15DefaultEpilogueISJ_SK_SK_NS1G_6thread17LinearCombinationISJ_Li1EffLNS1L_9ScaleType4KindE0ELNS_15FloatRoundStyleE2ESJ_EENS1_15EpilogueDefaultEEEEEvvEEEEvNT_6ParamsE)
        /*0008*/ 	.word	0x000000a8


	//----- nvinfo : EIATTR_FRAME_SIZE
	.align		4
.L_15:
        /*000c*/ 	.byte	0x04, 0x11
        /*000e*/ 	.short	(.L_17 - .L_16)
	.align		4
.L_16:
        /*0010*/ 	.word	index@(_ZN7cutlass13device_kernelINS_4gemm6kernel13GemmUniversalIN4cute5tupleIJiiiiEEENS1_10collective13CollectiveMmaINS1_34MainloopSm90TmaGmmaWarpSpecializedILi2ENS5_IJNS4_1CILi1EEESB_SB_EEENS1_35KernelTmaWarpSpecializedCooperativeEEENS5_IJNSA_ILi256EEENSA_ILi64EEENSA_ILi32EEEEEENS_6half_tENS5_IJlSB_lEEESJ_SK_NS4_8TiledMMAINS4_8MMA_AtomIJNS4_4SM904GMMA25MMA_64x64x16_F32F16F16_SSILNSO_5MajorE0ELSQ_0ELNSO_7ScaleInE1ELSR_1EEEEEENS4_6LayoutINS5_IJNSA_ILi2EEESB_SB_EEENS5_IJSB_NSA_ILi0EEESX_EEEEENS5_IJNS4_10UnderscoreES10_S10_EEEEENS4_13SM90_TMA_LOADENS4_14ComposedLayoutINS4_7SwizzleILi2ELi4ELi3EEENS4_18smem_ptr_flag_bitsILi16EEENSU_INS5_IJNSA_ILi8EEESH_EEENS5_IJSH_SB_EEEEEEEvNS4_8identityES13_S1D_vS1E_EENS_8epilogue10collective6detail29Sm90TmaWarpSpecializedAdapterINS1H_15DefaultEpilogueISJ_SK_SK_NS1G_6thread17LinearCombinationISJ_Li1EffLNS1L_9ScaleType4KindE0ELNS_15FloatRoundStyleE2ESJ_EENS1_15EpilogueDefaultEEEEEvvEEEEvNT_6ParamsE)
        /*0014*/ 	.word	0x00000000


	//----- nvinfo : EIATTR_MIN_STACK_SIZE
	.align		4
.L_17:
        /*0018*/ 	.byte	0x04, 0x12
        /*001a*/ 	.short	(.L_19 - .L_18)
	.align		4
.L_18:
        /*001c*/ 	.word	index@(_ZN7cutlass13device_kernelINS_4gemm6kernel13GemmUniversalIN4cute5tupleIJiiiiEEENS1_10collective13CollectiveMmaINS1_34MainloopSm90TmaGmmaWarpSpecializedILi2ENS5_IJNS4_1CILi1EEESB_SB_EEENS1_35KernelTmaWarpSpecializedCooperativeEEENS5_IJNSA_ILi256EEENSA_ILi64EEENSA_ILi32EEEEEENS_6half_tENS5_IJlSB_lEEESJ_SK_NS4_8TiledMMAINS4_8MMA_AtomIJNS4_4SM904GMMA25MMA_64x64x16_F32F16F16_SSILNSO_5MajorE0ELSQ_0ELNSO_7ScaleInE1ELSR_1EEEEEENS4_6LayoutINS5_IJNSA_ILi2EEESB_SB_EEENS5_IJSB_NSA_ILi0EEESX_EEEEENS5_IJNS4_10UnderscoreES10_S10_EEEEENS4_13SM90_TMA_LOADENS4_14ComposedLayoutINS4_7SwizzleILi2ELi4ELi3EEENS4_18smem_ptr_flag_bitsILi16EEENSU_INS5_IJNSA_ILi8EEESH_EEENS5_IJSH_SB_EEEEEEEvNS4_8identityES13_S1D_vS1E_EENS_8epilogue10collective6detail29Sm90TmaWarpSpecializedAdapterINS1H_15DefaultEpilogueISJ_SK_SK_NS1G_6thread17LinearCombinationISJ_Li1EffLNS1L_9ScaleType4KindE0ELNS_15FloatRoundStyleE2ESJ_EENS1_15EpilogueDefaultEEEEEvvEEEEvNT_6ParamsE)
        /*0020*/ 	.word	0x00000000
.L_19:


//--------------------- .nv.compat                --------------------------
	.section	.nv.compat,"",@"SHT_CUDA_COMPAT_INFO"
	.align	4
        /*0000*/ 	.byte	0x02, 0x09, 0x01, 0x00, 0x02, 0x02, 0x04, 0x00, 0x02, 0x05, 0x05, 0x00, 0x03, 0x07, 0x01, 0x01
        /*0010*/ 	.byte	0x02, 0x03, 0x01, 0x00, 0x02, 0x06, 0x01, 0x00, 0x04, 0x0b, 0x08, 0x00, 0x00, 0x00, 0x00, 0x00
        /*0020*/ 	.byte	0x00, 0x00, 0x00, 0x00


//--------------------- .nv.info._ZN7cutlass13device_kernelINS_4gemm6kernel13GemmUniversalIN4cute5tupleIJiiiiEEENS1_10collective13CollectiveMmaINS1_34MainloopSm90TmaGmmaWarpSpecializedILi2ENS5_IJNS4_1CILi1EEESB_SB_EEENS1_35KernelTmaWarpSpecializedCooperativeEEENS5_IJNSA_ILi256EEENSA_ILi64EEENSA_ILi32EEEEEENS_6half_tENS5_IJlSB_lEEESJ_SK_NS4_8TiledMMAINS4_8MMA_AtomIJNS4_4SM904GMMA25MMA_64x64x16_F32F16F16_SSILNSO_5MajorE0ELSQ_0ELNSO_7ScaleInE1ELSR_1EEEEEENS4_6LayoutINS5_IJNSA_ILi2EEESB_SB_EEENS5_IJSB_NSA_ILi0EEESX_EEEEENS5_IJNS4_10UnderscoreES10_S10_EEEEENS4_13SM90_TMA_LOADENS4_14ComposedLayoutINS4_7SwizzleILi2ELi4ELi3EEENS4_18smem_ptr_flag_bitsILi16EEENSU_INS5_IJNSA_ILi8EEESH_EEENS5_IJSH_SB_EEEEEEEvNS4_8identityES13_S1D_vS1E_EENS_8epilogue10collective6detail29Sm90TmaWarpSpecializedAdapterINS1H_15DefaultEpilogueISJ_SK_SK_NS1G_6thread17LinearCombinationISJ_Li1EffLNS1L_9ScaleType4KindE0ELNS_15FloatRoundStyleE2ESJ_EENS1_15EpilogueDefaultEEEEEvvEEEEvNT_6ParamsE --------------------------
	.section	.nv.info._ZN7cutlass13device_kernelINS_4gemm6kernel13GemmUniversalIN4cute5tupleIJiiiiEEENS1_10collective13CollectiveMmaINS1_34MainloopSm90TmaGmmaWarpSpecializedILi2ENS5_IJNS4_1CILi1EEESB_SB_EEENS1_35KernelTmaWarpSpecializedCooperativeEEENS5_IJNSA_ILi256EEENSA_ILi64EEENSA_ILi32EEEEEENS_6half_tENS5_IJlSB_lEEESJ_SK_NS4_8TiledMMAINS4_8MMA_AtomIJNS4_4SM904GMMA25MMA_64x64x16_F32F16F16_SSILNSO_5MajorE0ELSQ_0ELNSO_7ScaleInE1ELSR_1EEEEEENS4_6LayoutINS5_IJNSA_ILi2EEESB_SB_EEENS5_IJSB_NSA_ILi0EEESX_EEEEENS5_IJNS4_10UnderscoreES10_S10_EEEEENS4_13SM90_TMA_LOADENS4_14ComposedLayoutINS4_7SwizzleILi2ELi4ELi3EEENS4_18smem_ptr_flag_bitsILi16EEENSU_INS5_IJNSA_ILi8EEESH_EEENS5_IJSH_SB_EEEEEEEvNS4_8identityES13_S1D_vS1E_EENS_8epilogue10collective6detail29Sm90TmaWarpSpecializedAdapterINS1H_15DefaultEpilogueISJ_SK_SK_NS1G_6thread17LinearCombinationISJ_Li1EffLNS1L_9ScaleType4KindE0ELNS_15FloatRoundStyleE2ESJ_EENS1_15EpilogueDefaultEEEEEvvEEEEvNT_6ParamsE,"",@"SHT_CUDA_INFO"
	.sectionflags	@""
	.align	4


	//----- nvinfo : EIATTR_CUDA_API_VERSION
	.align		4
        /*0000*/ 	.byte	0x04, 0x37
        /*0002*/ 	.short	(.L_21 - .L_20)
.L_20:
        /*0004*/ 	.word	0x00000082


	//----- nvinfo : EIATTR_KPARAM_INFO
	.align		4
.L_21:
        /*0008*/ 	.byte	0x04, 0x17
        /*000a*/ 	.short	(.L_23 - .L_22)
.L_22:
        /*000c*/ 	.word	0x00000000
        /*0010*/ 	.short	0x0000
        /*0012*/ 	.short	0x0070
        /*0014*/ 	.byte	0x00, 0xf0, 0x01, 0x10


	//----- nvinfo : EIATTR_SPARSE_MMA_MASK
	.align		4
.L_23:
        /*0018*/ 	.byte	0x03, 0x50
        /*001a*/ 	.short	0x0000


	//----- nvinfo : EIATTR_MAXREG_COUNT
	.align		4
        /*001c*/ 	.byte	0x03, 0x1b
        /*001e*/ 	.short	0x00a8


	//----- nvinfo : EIATTR_NUM_BARRIERS
	.align		4
        /*0020*/ 	.byte	0x02, 0x4c
        /*0022*/ 	.byte	0x01
	.zero		1


	//----- nvinfo : EIATTR_EXTERNS
	.align		4
        /*0024*/ 	.byte	0x04, 0x0f
        /*0026*/ 	.short	(.L_25 - .L_24)


	//   ....[0]....
	.align		4
.L_24:
        /*0028*/ 	.word	index@(__assertfail)


	//----- nvinfo : EIATTR_MERCURY_ISA_VERSION
	.align		4
.L_25:
        /*002c*/ 	.byte	0x03, 0x5f
        /*002e*/ 	.short	0x0101


	//----- nvinfo : EIATTR_INT_WARP_WIDE_INSTR_OFFSETS
	.align		4
        /*0030*/ 	.byte	0x04, 0x31
        /*0032*/ 	.short	(.L_27 - .L_26)


	//   ....[0]....
.L_26:
        /*0034*/ 	.word	0x00000370


	//   ....[1]....
        /*0038*/ 	.word	0x00000380


	//   ....[2]....
        /*003c*/ 	.word	0x000004b0


	//----- nvinfo : EIATTR_COOP_GROUP_MASK_REGIDS
	.align		4
.L_27:
        /*0040*/ 	.byte	0x04, 0x29
        /*0042*/ 	.short	(.L_29 - .L_28)


	//   ....[0]....
.L_28:
        /*0044*/ 	.word	0xffffffff


	//   ....[1]....
        /*0048*/ 	.word	0xffffffff


	//   ....[2]....
        /*004c*/ 	.word	0xffffffff


	//   ....[3]....
        /*0050*/ 	.word	0xffffffff


	//   ....[4]....
        /*0054*/ 	.word	0xffffffff


	//----- nvinfo : EIATTR_COOP_GROUP_INSTR_OFFSETS
	.align		4
.L_29:
        /*0058*/ 	.byte	0x04, 0x28
        /*005a*/ 	.short	(.L_31 - .L_30)


	//   ....[0]....
.L_30:
        /*005c*/ 	.word	0x00000060


	//   ....[1]....
        /*0060*/ 	.word	0x00000070


	//   ....[2]....
        /*0064*/ 	.word	0x00000130


	//   ....[3]....
        /*0068*/ 	.word	0x00000280


	//   ....[4]....
        /*006c*/ 	.word	0x000011a0


	//----- nvinfo : EIATTR_REG_RECONFIG
	.align		4
.L_31:
        /*0070*/ 	.byte	0x01, 0x54
	.zero		2


	//----- nvinfo : EIATTR_SYSCALL_OFFSETS
	.align		4
        /*0074*/ 	.byte	0x04, 0x46
        /*0076*/ 	.short	(.L_33 - .L_32)


	//   ....[0]....
.L_32:
        /*0078*/ 	.word	0x00001390


	//----- nvinfo : EIATTR_MBARRIER_INSTR_OFFSETS
	.align		4
.L_33:
        /*007c*/ 	.byte	0x04, 0x39
        /*007e*/ 	.short	(.L_35 - .L_34)


	//   ....[0]....
.L_34:
        /*0080*/ 	.word	0x00000230
        /*0084*/ 	.word	0x000000ff
        /*0088*/ 	.word	0x00000000
        /*008c*/ 	.short	0x0100
        /*008e*/ 	.byte	0x08
	.zero		1


	//   ....[1]....
        /*0090*/ 	.word	0x00000240
        /*0094*/ 	.word	0x000000ff
        /*0098*/ 	.word	0x00000010
        /*009c*/ 	.short	0x0100
        /*009e*/ 	.byte	0x08
	.zero		1


	//   ....[2]....
        /*00a0*/ 	.word	0x00000250
        /*00a4*/ 	.word	0x000000ff
        /*00a8*/ 	.word	0x00000008
        /*00ac*/ 	.short	0x0100
        /*00ae*/ 	.byte	0x08
	.zero		1


	//   ....[3]....
        /*00b0*/ 	.word	0x00000260
        /*00b4*/ 	.word	0x000000ff
        /*00b8*/ 	.word	0x00000018
        /*00bc*/ 	.short	0x0100
        /*00be*/ 	.byte	0x08
	.zero		1


	//   ....[4]....
        /*00c0*/ 	.word	0x00000530
        /*00c4*/ 	.word	0x000000ff
        /*00c8*/ 	.word	0x00000030
        /*00cc*/ 	.short	0x0100
        /*00ce*/ 	.byte	0x08
	.zero		1


	//   ....[5]....
        /*00d0*/ 	.word	0x00000590
        /*00d4*/ 	.word	0x000000ff
        /*00d8*/ 	.word	0x00000038
        /*00dc*/ 	.short	0x0100
        /*00de*/ 	.byte	0x08
	.zero		1


	//   ....[6]....
        /*00e0*/ 	.word	0x00001410
        /*00e4*/ 	.word	0x00000003
        /*00e8*/ 	.word	0x00000000
        /*00ec*/ 	.short	0x010a
        /*00ee*/ 	.byte	0x3f
	.zero		1


	//   ....[7]....
        /*00f0*/ 	.word	0x00001470
        /*00f4*/ 	.word	0x00000003
        /*00f8*/ 	.word	0x00000000
        /*00fc*/ 	.short	0x010a
        /*00fe*/ 	.byte	0x3f
	.zero		1


	//   ....[8]....
        /*0100*/ 	.word	0x000017a0
        /*0104*/ 	.word	0x000000ff
        /*0108*/ 	.word	0x00000000
        /*010c*/ 	.short	0x010a
        /*010e*/ 	.byte	0x04
	.zero		1


	//   ....[9]....
        /*0110*/ 	.word	0x000017e0
        /*0114*/ 	.word	0x000000ff
        /*0118*/ 	.word	0x00000000
        /*011c*/ 	.short	0x010a
        /*011e*/ 	.byte	0x04
	.zero		1


	//   ....[10]....
        /*0120*/ 	.word	0x00001a20
        /*0124*/ 	.word	0x000000ff
        /*0128*/ 	.word	0x00000000
        /*012c*/ 	.short	0x0101
        /*012e*/ 	.byte	0x04
	.zero		1


	//   ....[11]....
        /*0130*/ 	.word	0x00001be0
        /*0134*/ 	.word	0x000000ff
        /*0138*/ 	.word	0x00000000
        /*013c*/ 	.short	0x0101
        /*013e*/ 	.byte	0x04
	.zero		1


	//   ....[12]....
        /*0140*/ 	.word	0x00007930
        /*0144*/ 	.word	0x0000000e
        /*0148*/ 	.word	0x00000010
        /*014c*/ 	.short	0x010a
        /*014e*/ 	.byte	0x3f
	.zero		1


	//   ....[13]....
        /*0150*/ 	.word	0x00007cf0
        /*0154*/ 	.word	0x00000005
        /*0158*/ 	.word	0x00000038
        /*015c*/ 	.short	0x0101
        /*015e*/ 	.byte	0x3f
	.zero		1


	//   ....[14]....
        /*0160*/ 	.word	0x00008400
        /*0164*/ 	.word	0x00000007
        /*0168*/ 	.word	0x00000000
        /*016c*/ 	.short	0x010a
        /*016e*/ 	.byte	0x3f
	.zero		1


	//   ....[15]....
        /*0170*/ 	.word	0x00008480
        /*0174*/ 	.word	0x00000003
        /*0178*/ 	.word	0x00000000
        /*017c*/ 	.short	0x010a
        /*017e*/ 	.byte	0x3f
	.zero		1


	//   ....[16]....
        /*0180*/ 	.word	0x000084e0
        /*0184*/ 	.word	0x00000003
        /*0188*/ 	.word	0x00000000
        /*018c*/ 	.short	0x010a
        /*018e*/ 	.byte	0x3f
	.zero		1


	//   ....[17]....
        /*0190*/ 	.word	0x00008540
        /*0194*/ 	.word	0x00000004
        /*0198*/ 	.word	0x00000000
        /*019c*/ 	.short	0x010a
        /*019e*/ 	.byte	0x3f
	.zero		1


	//   ....[18]....
        /*01a0*/ 	.word	0x00008610
        /*01a4*/ 	.word	0x0000000e
        /*01a8*/ 	.word	0x00000010
        /*01ac*/ 	.short	0x010a
        /*01ae*/ 	.byte	0x3f
	.zero		1


	//   ....[19]....
        /*01b0*/ 	.word	0x000086e0
        /*01b4*/ 	.word	0x00000007
        /*01b8*/ 	.word	0x00000000
        /*01bc*/ 	.short	0x010a
        /*01be*/ 	.byte	0x3f
	.zero		1


	//----- nvinfo : EIATTR_NUM_MBARRIERS
	.align		4
.L_35:
        /*01c0*/ 	.byte	0x03, 0x38
        /*01c2*/ 	.short	0x0006


	//----- nvinfo : EIATTR_EXIT_INSTR_OFFSETS
	.align		4
        /*01c4*/ 	.byte	0x04, 0x1c
        /*01c6*/ 	.short	(.L_37 - .L_36)


	//   ....[0]....
.L_36:
        /*01c8*/ 	.word	0x00000630


	//   ....[1]....
        /*01cc*/ 	.word	0x00000f00


	//   ....[2]....
        /*01d0*/ 	.word	0x00007010


	//   ....[3]....
        /*01d4*/ 	.word	0x00007640


	//   ....[4]....
        /*01d8*/ 	.word	0x000084d0


	//----- nvinfo : EIATTR_MAX_THREADS
	.align		4
.L_37:
        /*01dc*/ 	.byte	0x04, 0x05
        /*01de*/ 	.short	(.L_39 - .L_38)
.L_38:
        /*01e0*/ 	.word	0x00000180
        /*01e4*/ 	.word	0x00000001
        /*01e8*/ 	.word	0x00000001


	//----- nvinfo : EIATTR_CRS_STACK_SIZE
	.align		4
.L_39:
        /*01ec*/ 	.byte	0x04, 0x1e
        /*01ee*/ 	.short	(.L_41 - .L_40)
.L_40:
        /*01f0*/ 	.word	0x00000000


	//----- nvinfo : EIATTR_CBANK_PARAM_SIZE
	.align		4
.L_41:
        /*01f4*/ 	.byte	0x03, 0x19
        /*01f6*/ 	.short	0x0470


	//----- nvinfo : EIATTR_PARAM_CBANK
	.align		4
        /*01f8*/ 	.byte	0x04, 0x0a
        /*01fa*/ 	.short	(.L_43 - .L_42)
	.align		4
.L_42:
        /*01fc*/ 	.word	index@(.nv.constant0._ZN7cutlass13device_kernelINS_4gemm6kernel13GemmUniversalIN4cute5tupleIJiiiiEEENS1_10collective13CollectiveMmaINS1_34MainloopSm90TmaGmmaWarpSpecializedILi2ENS5_IJNS4_1CILi1EEESB_SB_EEENS1_35KernelTmaWarpSpecializedCooperativeEEENS5_IJNSA_ILi256EEENSA_ILi64EEENSA_ILi32EEEEEENS_6half_tENS5_IJlSB_lEEESJ_SK_NS4_8TiledMMAINS4_8MMA_AtomIJNS4_4SM904GMMA25MMA_64x64x16_F32F16F16_SSILNSO_5MajorE0ELSQ_0ELNSO_7ScaleInE1ELSR_1EEEEEENS4_6LayoutINS5_IJNSA_ILi2EEESB_SB_EEENS5_IJSB_NSA_ILi0EEESX_EEEEENS5_IJNS4_10UnderscoreES10_S10_EEEEENS4_13SM90_TMA_LOADENS4_14ComposedLayoutINS4_7SwizzleILi2ELi4ELi3EEENS4_18smem_ptr_flag_bitsILi16EEENSU_INS5_IJNSA_ILi8EEESH_EEENS5_IJSH_SB_EEEEEEEvNS4_8identityES13_S1D_vS1E_EENS_8epilogue10collective6detail29Sm90TmaWarpSpecializedAdapterINS1H_15DefaultEpilogueISJ_SK_SK_NS1G_6thread17LinearCombinationISJ_Li1EffLNS1L_9ScaleType4KindE0ELNS_15FloatRoundStyleE2ESJ_EENS1_15EpilogueDefaultEEEEEvvEEEEvNT_6ParamsE)
        /*0200*/ 	.short	0x0210
        /*0202*/ 	.short	0x0470


	//----- nvinfo : EIATTR_SW_WAR
	.align		4
.L_43:
        /*0204*/ 	.byte	0x04, 0x36
        /*0206*/ 	.short	(.L_45 - .L_44)
.L_44:
        /*0208*/ 	.word	0x00000008
.L_45:


//--------------------- .nv.callgraph             --------------------------
	.section	.nv.callgraph,"",@"SHT_CUDA_CALLGRAPH"
	.align	4
	.sectionentsize	8
	.align		4
        /*0000*/ 	.word	0x00000000
	.align		4
        /*0004*/ 	.word	0xffffffff
	.align		4
        /*0008*/ 	.word	index@(_ZN7cutlass13device_kernelINS_4gemm6kernel13GemmUniversalIN4cute5tupleIJiiiiEEENS1_10collective13CollectiveMmaINS1_34MainloopSm90TmaGmmaWarpSpecializedILi2ENS5_IJNS4_1CILi1EEESB_SB_EEENS1_35KernelTmaWarpSpecializedCooperativeEEENS5_IJNSA_ILi256EEENSA_ILi64EEENSA_ILi32EEEEEENS_6half_tENS5_IJlSB_lEEESJ_SK_NS4_8TiledMMAINS4_8MMA_AtomIJNS4_4SM904GMMA25MMA_64x64x16_F32F16F16_SSILNSO_5MajorE0ELSQ_0ELNSO_7ScaleInE1ELSR_1EEEEEENS4_6LayoutINS5_IJNSA_ILi2EEESB_SB_EEENS5_IJSB_NSA_ILi0EEESX_EEEEENS5_IJNS4_10UnderscoreES10_S10_EEEEENS4_13SM90_TMA_LOADENS4_14ComposedLayoutINS4_7SwizzleILi2ELi4ELi3EEENS4_18smem_ptr_flag_bitsILi16EEENSU_INS5_IJNSA_ILi8EEESH_EEENS5_IJSH_SB_EEEEEEEvNS4_8identityES13_S1D_vS1E_EENS_8epilogue10collective6detail29Sm90TmaWarpSpecializedAdapterINS1H_15DefaultEpilogueISJ_SK_SK_NS1G_6thread17LinearCombinationISJ_Li1EffLNS1L_9ScaleType4KindE0ELNS_15FloatRoundStyleE2ESJ_EENS1_15EpilogueDefaultEEEEEvvEEEEvNT_6ParamsE)
	.align		4
        /*000c*/ 	.word	index@(__assertfail)
	.align		4
        /*0010*/ 	.word	0x00000000
	.align		4
        /*0014*/ 	.word	0xfffffffe
	.align		4
        /*0018*/ 	.word	0x00000000
	.align		4
        /*001c*/ 	.word	0xfffffffd
	.align		4
        /*0020*/ 	.word	0x00000000
	.align		4
        /*0024*/ 	.word	0xfffffffc


//--------------------- .nv.constant4             --------------------------
	.section	.nv.constant4,"a",@progbits
	.align	8
	.align		8
.nv.constant4:
        /*0000*/ 	.dword	__assertfail
	.align		8
        /*0008*/ 	.dword	__unnamed_1
	.align		8
        /*0010*/ 	.dword	_ZN40_INTERNAL_36b32ec8_4_k_cu_26d51273_232604cuda3std3__45__cpo5beginE
	.align		8
        /*0018*/ 	.dword	_ZN40_INTERNAL_36b32ec8_4_k_cu_26d51273_232604cuda3std3__45__cpo3endE
	.align		8
        /*0020*/ 	.dword	_ZN40_INTERNAL_36b32ec8_4_k_cu_26d51273_232604cuda3std3__45__cpo6cbeginE
	.align		8
        /*0028*/ 	.dword	_ZN40_INTERNAL_36b32ec8_4_k_cu_26d51273_232604cuda3std3__45__cpo4cendE
	.align		8
        /*0030*/ 	.dword	_ZN40_INTERNAL_36b32ec8_4_k_cu_26d51273_232604cuda3std3__442_GLOBAL__N__36b32ec8_4_k_cu_26d51273_232606ignoreE
	.align		8
        /*0038*/ 	.dword	_ZN40_INTERNAL_36b32ec8_4_k_cu_26d51273_232604cuda3std3__419piecewise_constructE
	.align		8
        /*0040*/ 	.dword	_ZN40_INTERNAL_36b32ec8_4_k_cu_26d51273_232604cuda3std3__48in_placeE
	.align		8
        /*0048*/ 	.dword	_ZN40_INTERNAL_36b32ec8_4_k_cu_26d51273_232604cuda3std6ranges3__45__cpo4swapE
	.align		8
        /*0050*/ 	.dword	_ZN40_INTERNAL_36b32ec8_4_k_cu_26d51273_232604cuda3std6ranges3__45__cpo9iter_moveE
	.align		8
        /*0058*/ 	.dword	_ZN40_INTERNAL_36b32ec8_4_k_cu_26d51273_232604cute7productE
	.align		8
        /*0060*/ 	.dword	_ZN40_INTERNAL_36b32ec8_4_k_cu_26d51273_232604cute1_E
	.align		8
        /*0068*/ 	.dword	$str$22
	.align		8
        /*0070*/ 	.dword	$str$23


//--------------------- .text._ZN7cutlass13device_kernelINS_4gemm6kernel13GemmUniversalIN4cute5tupleIJiiiiEEENS1_10collective13CollectiveMmaINS1_34MainloopSm90TmaGmmaWarpSpecializedILi2ENS5_IJNS4_1CILi1EEESB_SB_EEENS1_35KernelTmaWarpSpecializedCooperativeEEENS5_IJNSA_ILi256EEENSA_ILi64EEENSA_ILi32EEEEEENS_6half_tENS5_IJlSB_lEEESJ_SK_NS4_8TiledMMAINS4_8MMA_AtomIJNS4_4SM904GMMA25MMA_64x64x16_F32F16F16_SSILNSO_5MajorE0ELSQ_0ELNSO_7ScaleInE1ELSR_1EEEEEENS4_6LayoutINS5_IJNSA_ILi2EEESB_SB_EEENS5_IJSB_NSA_ILi0EEESX_EEEEENS5_IJNS4_10UnderscoreES10_S10_EEEEENS4_13SM90_TMA_LOADENS4_14ComposedLayoutINS4_7SwizzleILi2ELi4ELi3EEENS4_18smem_ptr_flag_bitsILi16EEENSU_INS5_IJNSA_ILi8EEESH_EEENS5_IJSH_SB_EEEEEEEvNS4_8identityES13_S1D_vS1E_EENS_8epilogue10collective6detail29Sm90TmaWarpSpecializedAdapterINS1H_15DefaultEpilogueISJ_SK_SK_NS1G_6thread17LinearCombinationISJ_Li1EffLNS1L_9ScaleType4KindE0ELNS_15FloatRoundStyleE2ESJ_EENS1_15EpilogueDefaultEEEEEvvEEEEvNT_6ParamsE --------------------------
	.section	.text._ZN7cutlass13device_kernelINS_4gemm6kernel13GemmUniversalIN4cute5tupleIJiiiiEEENS1_10collective13CollectiveMmaINS1_34MainloopSm90TmaGmmaWarpSpecializedILi2ENS5_IJNS4_1CILi1EEESB_SB_EEENS1_35KernelTmaWarpSpecializedCooperativeEEENS5_IJNSA_ILi256EEENSA_ILi64EEENSA_ILi32EEEEEENS_6half_tENS5_IJlSB_lEEESJ_SK_NS4_8TiledMMAINS4_8MMA_AtomIJNS4_4SM904GMMA25MMA_64x64x16_F32F16F16_SSILNSO_5MajorE0ELSQ_0ELNSO_7ScaleInE1ELSR_1EEEEEENS4_6LayoutINS5_IJNSA_ILi2EEESB_SB_EEENS5_IJSB_NSA_ILi0EEESX_EEEEENS5_IJNS4_10UnderscoreES10_S10_EEEEENS4_13SM90_TMA_LOADENS4_14ComposedLayoutINS4_7SwizzleILi2ELi4ELi3EEENS4_18smem_ptr_flag_bitsILi16EEENSU_INS5_IJNSA_ILi8EEESH_EEENS5_IJSH_SB_EEEEEEEvNS4_8identityES13_S1D_vS1E_EENS_8epilogue10collective6detail29Sm90TmaWarpSpecializedAdapterINS1H_15DefaultEpilogueISJ_SK_SK_NS1G_6thread17LinearCombinationISJ_Li1EffLNS1L_9ScaleType4KindE0ELNS_15FloatRoundStyleE2ESJ_EENS1_15EpilogueDefaultEEEEEvvEEEEvNT_6ParamsE,"ax",@progbits
	.align	128
.text._ZN7cutlass13device_kernelINS_4gemm6kernel13GemmUniversalIN4cute5tupleIJiiiiEEENS1_10collective13CollectiveMmaINS1_34MainloopSm90TmaGmmaWarpSpecializedILi2ENS5_IJNS4_1CILi1EEESB_SB_EEENS1_35KernelTmaWarpSpecializedCooperativeEEENS5_IJNSA_ILi256EEENSA_ILi64EEENSA_ILi32EEEEEENS_6half_tENS5_IJlSB_lEEESJ_SK_NS4_8TiledMMAINS4_8MMA_AtomIJNS4_4SM904GMMA25MMA_64x64x16_F32F16F16_SSILNSO_5MajorE0ELSQ_0ELNSO_7ScaleInE1ELSR_1EEEEEENS4_6LayoutINS5_IJNSA_ILi2EEESB_SB_EEENS5_IJSB_NSA_ILi0EEESX_EEEEENS5_IJNS4_10UnderscoreES10_S10_EEEEENS4_13SM90_TMA_LOADENS4_14ComposedLayoutINS4_7SwizzleILi2ELi4ELi3EEENS4_18smem_ptr_flag_bitsILi16EEENSU_INS5_IJNSA_ILi8EEESH_EEENS5_IJSH_SB_EEEEEEEvNS4_8identityES13_S1D_vS1E_EENS_8epilogue10collective6detail29Sm90TmaWarpSpecializedAdapterINS1H_15DefaultEpilogueISJ_SK_SK_NS1G_6thread17LinearCombinationISJ_Li1EffLNS1L_9ScaleType4KindE0ELNS_15FloatRoundStyleE2ESJ_EENS1_15EpilogueDefaultEEEEEvvEEEEvNT_6ParamsE:
        .type           _ZN7cutlass13device_kernelINS_4gemm6kernel13GemmUniversalIN4cute5tupleIJiiiiEEENS1_10collective13CollectiveMmaINS1_34MainloopSm90TmaGmmaWarpSpecializedILi2ENS5_IJNS4_1CILi1EEESB_SB_EEENS1_35KernelTmaWarpSpecializedCooperativeEEENS5_IJNSA_ILi256EEENSA_ILi64EEENSA_ILi32EEEEEENS_6half_tENS5_IJlSB_lEEESJ_SK_NS4_8TiledMMAINS4_8MMA_AtomIJNS4_4SM904GMMA25MMA_64x64x16_F32F16F16_SSILNSO_5MajorE0ELSQ_0ELNSO_7ScaleInE1ELSR_1EEEEEENS4_6LayoutINS5_IJNSA_ILi2EEESB_SB_EEENS5_IJSB_NSA_ILi0EEESX_EEEEENS5_IJNS4_10UnderscoreES10_S10_EEEEENS4_13SM90_TMA_LOADENS4_14ComposedLayoutINS4_7SwizzleILi2ELi4ELi3EEENS4_18smem_ptr_flag_bitsILi16EEENSU_INS5_IJNSA_ILi8EEESH_EEENS5_IJSH_SB_EEEEEEEvNS4_8identityES13_S1D_vS1E_EENS_8epilogue10collective6detail29Sm90TmaWarpSpecializedAdapterINS1H_15DefaultEpilogueISJ_SK_SK_NS1G_6thread17LinearCombinationISJ_Li1EffLNS1L_9ScaleType4KindE0ELNS_15FloatRoundStyleE2ESJ_EENS1_15EpilogueDefaultEEEEEvvEEEEvNT_6ParamsE,@function
        .size           _ZN7cutlass13device_kernelINS_4gemm6kernel13GemmUniversalIN4cute5tupleIJiiiiEEENS1_10collective13CollectiveMmaINS1_34MainloopSm90TmaGmmaWarpSpecializedILi2ENS5_IJNS4_1CILi1EEESB_SB_EEENS1_35KernelTmaWarpSpecializedCooperativeEEENS5_IJNSA_ILi256EEENSA_ILi64EEENSA_ILi32EEEEEENS_6half_tENS5_IJlSB_lEEESJ_SK_NS4_8TiledMMAINS4_8MMA_AtomIJNS4_4SM904GMMA25MMA_64x64x16_F32F16F16_SSILNSO_5MajorE0ELSQ_0ELNSO_7ScaleInE1ELSR_1EEEEEENS4_6LayoutINS5_IJNSA_ILi2EEESB_SB_EEENS5_IJSB_NSA_ILi0EEESX_EEEEENS5_IJNS4_10UnderscoreES10_S10_EEEEENS4_13SM90_TMA_LOADENS4_14ComposedLayoutINS4_7SwizzleILi2ELi4ELi3EEENS4_18smem_ptr_flag_bitsILi16EEENSU_INS5_IJNSA_ILi8EEESH_EEENS5_IJSH_SB_EEEEEEEvNS4_8identityES13_S1D_vS1E_EENS_8epilogue10collective6detail29Sm90TmaWarpSpecializedAdapterINS1H_15DefaultEpilogueISJ_SK_SK_NS1G_6thread17LinearCombinationISJ_Li1EffLNS1L_9ScaleType4KindE0ELNS_15FloatRoundStyleE2ESJ_EENS1_15EpilogueDefaultEEEEEvvEEEEvNT_6ParamsE,(.L_x_188 - _ZN7cutlass13device_kernelINS_4gemm6kernel13GemmUniversalIN4cute5tupleIJiiiiEEENS1_10collective13CollectiveMmaINS1_34MainloopSm90TmaGmmaWarpSpecializedILi2ENS5_IJNS4_1CILi1EEESB_SB_EEENS1_35KernelTmaWarpSpecializedCooperativeEEENS5_IJNSA_ILi256EEENSA_ILi64EEENSA_ILi32EEEEEENS_6half_tENS5_IJlSB_lEEESJ_SK_NS4_8TiledMMAINS4_8MMA_AtomIJNS4_4SM904GMMA25MMA_64x64x16_F32F16F16_SSILNSO_5MajorE0ELSQ_0ELNSO_7ScaleInE1ELSR_1EEEEEENS4_6LayoutINS5_IJNSA_ILi2EEESB_SB_EEENS5_IJSB_NSA_ILi0EEESX_EEEEENS5_IJNS4_10UnderscoreES10_S10_EEEEENS4_13SM90_TMA_LOADENS4_14ComposedLayoutINS4_7SwizzleILi2ELi4ELi3EEENS4_18smem_ptr_flag_bitsILi16EEENSU_INS5_IJNSA_ILi8EEESH_EEENS5_IJSH_SB_EEEEEEEvNS4_8identityES13_S1D_vS1E_EENS_8epilogue10collective6detail29Sm90TmaWarpSpecializedAdapterINS1H_15DefaultEpilogueISJ_SK_SK_NS1G_6thread17LinearCombinationISJ_Li1EffLNS1L_9ScaleType4KindE0ELNS_15FloatRoundStyleE2ESJ_EENS1_15EpilogueDefaultEEEEEvvEEEEvNT_6ParamsE)
        .other          _ZN7cutlass13device_kernelINS_4gemm6kernel13GemmUniversalIN4cute5tupleIJiiiiEEENS1_10collective13CollectiveMmaINS1_34MainloopSm90TmaGmmaWarpSpecializedILi2ENS5_IJNS4_1CILi1EEESB_SB_EEENS1_35KernelTmaWarpSpecializedCooperativeEEENS5_IJNSA_ILi256EEENSA_ILi64EEENSA_ILi32EEEEEENS_6half_tENS5_IJlSB_lEEESJ_SK_NS4_8TiledMMAINS4_8MMA_AtomIJNS4_4SM904GMMA25MMA_64x64x16_F32F16F16_SSILNSO_5MajorE0ELSQ_0ELNSO_7ScaleInE1ELSR_1EEEEEENS4_6LayoutINS5_IJNSA_ILi2EEESB_SB_EEENS5_IJSB_NSA_ILi0EEESX_EEEEENS5_IJNS4_10UnderscoreES10_S10_EEEEENS4_13SM90_TMA_LOADENS4_14ComposedLayoutINS4_7SwizzleILi2ELi4ELi3EEENS4_18smem_ptr_flag_bitsILi16EEENSU_INS5_IJNSA_ILi8EEESH_EEENS5_IJSH_SB_EEEEEEEvNS4_8identityES13_S1D_vS1E_EENS_8epilogue10collective6detail29Sm90TmaWarpSpecializedAdapterINS1H_15DefaultEpilogueISJ_SK_SK_NS1G_6thread17LinearCombinationISJ_Li1EffLNS1L_9ScaleType4KindE0ELNS_15FloatRoundStyleE2ESJ_EENS1_15EpilogueDefaultEEEEEvvEEEEvNT_6ParamsE,@"STO_CUDA_ENTRY STV_DEFAULT"
_ZN7cutlass13device_kernelINS_4gemm6kernel13GemmUniversalIN4cute5tupleIJiiiiEEENS1_10collective13CollectiveMmaINS1_34MainloopSm90TmaGmmaWarpSpecializedILi2ENS5_IJNS4_1CILi1EEESB_SB_EEENS1_35KernelTmaWarpSpecializedCooperativeEEENS5_IJNSA_ILi256EEENSA_ILi64EEENSA_ILi32EEEEEENS_6half_tENS5_IJlSB_lEEESJ_SK_NS4_8TiledMMAINS4_8MMA_AtomIJNS4_4SM904GMMA25MMA_64x64x16_F32F16F16_SSILNSO_5MajorE0ELSQ_0ELNSO_7ScaleInE1ELSR_1EEEEEENS4_6LayoutINS5_IJNSA_ILi2EEESB_SB_EEENS5_IJSB_NSA_ILi0EEESX_EEEEENS5_IJNS4_10UnderscoreES10_S10_EEEEENS4_13SM90_TMA_LOADENS4_14ComposedLayoutINS4_7SwizzleILi2ELi4ELi3EEENS4_18smem_ptr_flag_bitsILi16EEENSU_INS5_IJNSA_ILi8EEESH_EEENS5_IJSH_SB_EEEEEEEvNS4_8identityES13_S1D_vS1E_EENS_8epilogue10collective6detail29Sm90TmaWarpSpecializedAdapterINS1H_15DefaultEpilogueISJ_SK_SK_NS1G_6thread17LinearCombinationISJ_Li1EffLNS1L_9ScaleType4KindE0ELNS_15FloatRoundStyleE2ESJ_EENS1_15EpilogueDefaultEEEEEvvEEEEvNT_6ParamsE:
[----:B------:R-:W0:Y:S01]  /*0000*/  LDC R1, c[0x0][0x28] ;  /* 0x00000a00ff017b82 */ /* 0x000e220000000800 */
[----:B------:R-:W1:Y:S01]  /*0010*/  S2R R4, SR_TID.X ;  /* 0x0000000000047919 */ /* 0x000e620000002100 */
[----:B------:R-:W-:Y:S01]  /*0020*/  ELECT P0, URZ, PT ;  /* 0x00000000003f782f */ /* 0x000fe20003800000 */
[----:B------:R-:W-:Y:S01]  /*0030*/  BSSY B0, `(.L_x_0) ;  /* 0x000000f000007945 */ /* 0x000fe20003800000 */
[--C-:B-1----:R-:W-:Y:S02]  /*0040*/  SHF.R.U32.HI R0, RZ, 0x5, R4.reuse ;  /* 0x00000005ff007819 */ /* 0x102fe40000011604 */
[----:B------:R-:W-:-:S03]  /*0050*/  SHF.R.U32.HI R14, RZ, 0x7, R4 ;  /* 0x00000007ff0e7819 */ /* 0x000fc60000011604 */
[----:B------:R-:W1:Y:S04]  /*0060*/  SHFL.IDX PT, R5, R0, RZ, 0x1f ;  /* 0x00001fff00057589 */ /* 0x000e6800000e0000 */
[----:B------:R2:W3:Y:S01]  /*0070*/  SHFL.IDX PT, R10, R14, RZ, 0x1f ;  /* 0x00001fff0e0a7589 */ /* 0x0004e200000e0000 */
[----:B-1----:R-:W-:-:S13]  /*0080*/  ISETP.NE.OR P0, PT, R5, RZ, !P0 ;  /* 0x000000ff0500720c */ /* 0x002fda0004705670 */
[----:B0-23--:R-:W-:Y:S05]  /*0090*/  @P0 BRA `(.L_x_1) ;  /* 0x0000000000200947 */ /* 0x00dfea0003800000 */
[----:B------:R-:W-:Y:S02]  /*00a0*/  ULDC.64 UR4, c[0x0][0x198] ;  /* 0x0000660000047ab9 */ /* 0x000fe40000000a00 */
[----:B------:R-:W-:Y:S02]  /*00b0*/  UIADD3 UR6, UP0, UR4, 0xf0, URZ ;  /* 0x000000f004067890 */ /* 0x000fe4000ff1e03f */
[----:B------:R-:W-:Y:S02]  /*00c0*/  UIADD3 UR4, UP1, UR4, 0x1f0, URZ ;  /* 0x000001f004047890 */ /* 0x000fe4000ff3e03f */
[----:B------:R-:W-:Y:S02]  /*00d0*/  UIADD3.X UR7, URZ, UR5, URZ, UP0, !UPT ;  /* 0x000000053f077290 */ /* 0x000fe400087fe43f */
[----:B------:R-:W-:-:S07]  /*00e0*/  UIADD3.X UR5, URZ, UR5, URZ, UP1, !UPT ;  /* 0x000000053f057290 */ /* 0x000fce0008ffe43f */
[----:B------:R0:W-:Y:S02]  /*00f0*/  UTMACCTL.PF [UR6] ;  /* 0x00000000060079b9 */ /* 0x0001e40008040000 */
[----:B------:R0:W-:Y:S02]  /*0100*/  UTMACCTL.PF [UR4] ;  /* 0x00000000040079b9 */ /* 0x0001e40008040000 */
[----:B0-----:R-:W-:Y:S01]  /*0110*/  NOP ;  /* 0x0000000000007918 */ /* 0x001fe20000000000 */
.L_x_1:
[----:B------:R-:W-:Y:S05]  /*0120*/  BSYNC B0 ;  /* 0x0000000000007941 */ /* 0x000fea0003800000 */
.L_x_0:
[----:B------:R-:W0:Y:S02]  /*0130*/  SHFL.IDX PT, R2, R0, RZ, 0x1f ;  /* 0x00001fff00027589 */ /* 0x000e2400000e0000 */
[----:B0-----:R-:W-:-:S13]  /*0140*/  ISETP.NE.AND P0, PT, R2, RZ, PT ;  /* 0x000000ff0200720c */ /* 0x001fda0003f05270 */
[----:B------:R-:W-:Y:S05]  /*0150*/  @P0 BRA `(.L_x_2) ;  /* 0x0000000000480947 */ /* 0x000fea0003800000 */
[----:B------:R-:W0:Y:S01]  /*0160*/  S2UR UR8, SR_CgaCtaId ;  /* 0x00000000000879c3 */ /* 0x000e220000008800 */
[----:B------:R-:W-:Y:S01]  /*0170*/  UMOV UR4, 0x400 ;  /* 0x0000040000047882 */ /* 0x000fe20000000000 */
[----:B------:R-:W-:Y:S01]  /*0180*/  UMOV UR5, 0x1 ;  /* 0x0000000100057882 */ /* 0x000fe20000000000 */
[----:B------:R-:W-:Y:S01]  /*0190*/  UMOV UR6, 0x100 ;  /* 0x0000010000067882 */ /* 0x000fe20000000000 */
[----:B------:R-:W-:Y:S01]  /*01a0*/  ELECT P0, URZ, PT ;  /* 0x00000000003f782f */ /* 0x000fe20003800000 */
[----:B------:R-:W-:-:S04]  /*01b0*/  UIADD3 UR6, -UR6, 0x100000, URZ ;  /* 0x0010000006067890 */ /* 0x000fc8000fffe13f */
[----:B------:R-:W-:Y:S02]  /*01c0*/  USHF.L.U32 UR7, UR6, 0xb, URZ ;  /* 0x0000000b06077899 */ /* 0x000fe4000800063f */
[----:B------:R-:W-:Y:S02]  /*01d0*/  USHF.L.U32 UR6, UR6, 0x1, URZ ;  /* 0x0000000106067899 */ /* 0x000fe4000800063f */
[----:B0-----:R-:W-:Y:S02]  /*01e0*/  ULEA UR8, UR8, UR4, 0x18 ;  /* 0x0000000408087291 */ /* 0x001fe4000f8ec03f */
[----:B------:R-:W-:-:S04]  /*01f0*/  UIADD3 UR4, -UR5, 0x100000, URZ ;  /* 0x0010000005047890 */ /* 0x000fc8000fffe13f */
[----:B------:R-:W-:Y:S02]  /*0200*/  USHF.L.U32 UR5, UR4, 0xb, URZ ;  /* 0x0000000b04057899 */ /* 0x000fe4000800063f */
[----:B------:R-:W-:Y:S01]  /*0210*/  USHF.L.U32 UR4, UR4, 0x1, URZ ;  /* 0x0000000104047899 */ /* 0x000fe2000800063f */
[----:B------:R-:W0:Y:S11]  /*0220*/  FENCE.VIEW.ASYNC.S ;  /* 0x00000000000073c6 */ /* 0x000e360000000000 */
[----:B0-----:R0:W1:Y:S01]  /*0230*/  SYNCS.EXCH.64 URZ, [UR8], UR4 ;  /* 0x00000004083f75b2 */ /* 0x0010620008000100 */
[----:B------:R0:W2:Y:S01]  /*0240*/  SYNCS.EXCH.64 URZ, [UR8+0x10], UR6 ;  /* 0x00001006083f75b2 */ /* 0x0000a20008000100 */
[----:B------:R0:W3:Y:S01]  /*0250*/  SYNCS.EXCH.64 URZ, [UR8+0x8], UR4 ;  /* 0x00000804083f75b2 */ /* 0x0000e20008000100 */
[----:B------:R0:W4:Y:S01]  /*0260*/  SYNCS.EXCH.64 URZ, [UR8+0x18], UR6 ;  /* 0x00001806083f75b2 */ /* 0x0001220008000100 */
[----:B------:R-:W-:Y:S01]  /*0270*/  NOP ;  /* 0x0000000000007918 */ /* 0x000fe20000000000 */
.L_x_2:
[----:B------:R-:W5:Y:S01]  /*0280*/  SHFL.IDX PT, R0, R0, RZ, 0x1f ;  /* 0x00001fff00007589 */ /* 0x000f6200000e0000 */
[----:B------:R-:W-:Y:S01]  /*0290*/  ELECT P0, URZ, PT ;  /* 0x00000000003f782f */ /* 0x000fe20003800000 */
[----:B------:R-:W1:Y:S01]  /*02a0*/  LDC R2, c[0x0][0x65c] ;  /* 0x00019700ff027b82 */ /* 0x000e620000000800 */
[----:B0-----:R-:W-:Y:S01]  /*02b0*/  UMOV UR4, 0x20 ;  /* 0x0000002000047882 */ /* 0x001fe20000000000 */
[----:B------:R-:W0:Y:S01]  /*02c0*/  S2R R3, SR_CTAID.Y ;  /* 0x0000000000037919 */ /* 0x000e220000002600 */
[----:B------:R-:W-:Y:S01]  /*02d0*/  NOP ;  /* 0x0000000000007918 */ /* 0x000fe20000000000 */
[----:B------:R-:W-:Y:S01]  /*02e0*/  ISETP.NE.AND P2, PT, R10, RZ, PT ;  /* 0x000000ff0a00720c */ /* 0x000fe20003f45270 */
[----:B------:R-:W-:Y:S01]  /*02f0*/  NOP ;  /* 0x0000000000007918 */ /* 0x000fe20000000000 */
[----:B------:R-:W2:Y:S01]  /*0300*/  S2R R6, SR_CTAID.X ;  /* 0x0000000000067919 */ /* 0x000ea20000002500 */
[----:B------:R-:W-:Y:S02]  /*0310*/  LOP3.LUT R7, R7, 0xfffff7ff, RZ, 0xc0, !PT ;  /* 0xfffff7ff07077812 */ /* 0x000fe400078ec0ff */
[----:B-----5:R-:W-:-:S02]  /*0320*/  ISETP.NE.OR P0, PT, R0, RZ, !P0 ;  /* 0x000000ff0000720c */ /* 0x020fc40004705670 */
[----:B-1----:R-:W-:Y:S02]  /*0330*/  ISETP.NE.AND P3, PT, R2, 0x1, PT ;  /* 0x000000010200780c */ /* 0x002fe40003f65270 */
[----:B------:R-:W-:-:S04]  /*0340*/  SHF.R.S32.HI R0, RZ, 0x1f, R5 ;  /* 0x0000001fff007819 */ /* 0x000fc80000011405 */
[----:B------:R-:W-:-:S04]  /*0350*/  LEA.HI R0, R0, R5, RZ, 0x2 ;  /* 0x0000000500007211 */ /* 0x000fc800078f10ff */
[----:B------:R-:W-:Y:S01]  /*0360*/  LOP3.LUT R0, R0, 0xfffffffc, RZ, 0xc0, !PT ;  /* 0xfffffffc00007812 */ /* 0x000fe200078ec0ff */
[----:B------:R-:W-:Y:S01]  /*0370*/  VOTEU.ALL UP0, P0 ;  /* 0x00000000003f7886 */ /* 0x000fe20000000000 */
[----:B------:R-:W-:Y:S01]  /*0380*/  VOTEU.ALL UP1, P0 ;  /* 0x00000000003f7886 */ /* 0x000fe20000020000 */
[----:B------:R-:W2:Y:S01]  /*0390*/  @P3 LDC R17, c[0x0][0x10] ;  /* 0x00000400ff113b82 */ /* 0x000ea20000000800 */
[----:B------:R-:W-:Y:S01]  /*03a0*/  @P3 LOP3.LUT R7, R7, 0x800, RZ, 0xfc, !PT ;  /* 0x0000080007073812 */ /* 0x000fe200078efcff */
[----:B------:R-:W-:Y:S01]  /*03b0*/  IMAD.IADD R0, R5, 0x1, -R0 ;  /* 0x0000000105007824 */ /* 0x000fe200078e0a00 */
[----:B------:R-:W-:Y:S01]  /*03c0*/  @!UP0 UMOV UR6, 0x400 ;  /* 0x0000040000068882 */ /* 0x000fe20000000000 */
[----:B------:R-:W-:-:S04]  /*03d0*/  @!UP0 UIADD3 UR4, -UR4, 0x100000, URZ ;  /* 0x0010000004048890 */ /* 0x000fc8000fffe13f */
[----:B------:R-:W-:Y:S02]  /*03e0*/  @!UP0 USHF.L.U32 UR5, UR4, 0xb, URZ ;  /* 0x0000000b04058899 */ /* 0x000fe4000800063f */
[----:B------:R-:W-:Y:S01]  /*03f0*/  @!UP0 USHF.L.U32 UR4, UR4, 0x1, URZ ;  /* 0x0000000104048899 */ /* 0x000fe2000800063f */
[----:B0-----:R-:W-:Y:S01]  /*0400*/  @P3 IMAD.MOV.U32 R8, RZ, RZ, R3 ;  /* 0x000000ffff083224 */ /* 0x001fe200078e0003 */
[----:B------:R-:W-:Y:S01]  /*0410*/  ISETP.NE.AND P1, PT, R0, 0x3, PT ;  /* 0x000000030000780c */ /* 0x000fe20003f25270 */
[----:B------:R-:W0:Y:S01]  /*0420*/  @!UP0 S2UR UR7, SR_CgaCtaId ;  /* 0x00000000000789c3 */ /* 0x000e220000008800 */
[----:B------:R-:W-:Y:S02]  /*0430*/  @P3 IMAD.MOV.U32 R9, RZ, RZ, RZ ;  /* 0x000000ffff093224 */ /* 0x000fe400078e00ff */
[----:B------:R-:W-:Y:S02]  /*0440*/  IMAD.MOV.U32 R7, RZ, RZ, RZ ;  /* 0x000000ffff077224 */ /* 0x000fe400078e00ff */
[----:B------:R-:W-:-:S03]  /*0450*/  @P3 IMAD.MOV.U32 R5, RZ, RZ, RZ ;  /* 0x000000ffff053224 */ /* 0x000fc600078e00ff */
[----:B------:R-:W1:Y:S01]  /*0460*/  @!P3 LDC R11, c[0x0][0xc] ;  /* 0x00000300ff0bbb82 */ /* 0x000e620000000800 */
[----:B--2---:R-:W-:-:S04]  /*0470*/  @P3 IMAD.WIDE.U32 R16, R6, R17, R8 ;  /* 0x0000001106103225 */ /* 0x004fc800078e0008 */
[----:B------:R-:W-:Y:S01]  /*0480*/  @P3 IMAD.IADD R17, R17, 0x1, R5 ;  /* 0x0000000111113824 */ /* 0x000fe200078e0205 */
[----:B------:R-:W-:Y:S01]  /*0490*/  LOP3.LUT R5, R4, 0x7f, RZ, 0xc0, !PT ;  /* 0x0000007f04057812 */ /* 0x000fe200078ec0ff */
[----:B0-----:R-:W-:Y:S01]  /*04a0*/  @!UP0 ULEA UR8, UR7, UR6, 0x18 ;  /* 0x0000000607088291 */ /* 0x001fe2000f8ec03f */
[----:B------:R-:W-:Y:S02]  /*04b0*/  VOTEU.ALL UP0, P0 ;  /* 0x00000000003f7886 */ /* 0x000fe40000000000 */
[----:B------:R-:W-:Y:S01]  /*04c0*/  ULDC UR6, c[0x0][0xc] ;  /* 0x0000030000067ab9 */ /* 0x000fe20000000800 */
[----:B------:R-:W-:Y:S01]  /*04d0*/  ISETP.EQ.OR P0, PT, R0, RZ, !P1 ;  /* 0x000000ff0000720c */ /* 0x000fe20004f02670 */
[----:B------:R-:W-:-:S03]  /*04e0*/  ULDC UR7, c[0x0][0x10] ;  /* 0x0000040000077ab9 */ /* 0x000fc60000000800 */
[C---:B------:R-:W-:Y:S01]  /*04f0*/  ISETP.EQ.AND P0, PT, R10.reuse, RZ, P0 ;  /* 0x000000ff0a00720c */ /* 0x040fe20000702270 */
[----:B------:R-:W-:Y:S02]  /*0500*/  VIADD R10, R10, 0xffffffff ;  /* 0xffffffff0a0a7836 */ /* 0x000fe40000000000 */
[----:B-1----:R-:W-:Y:S01]  /*0510*/  @!P3 IMAD.WIDE.U32 R8, R11, R3, R6 ;  /* 0x000000030b08b225 */ /* 0x002fe200078e0006 */
[----:B------:R-:W0:Y:S02]  /*0520*/  FENCE.VIEW.ASYNC.S ;  /* 0x00000000000073c6 */ /* 0x000e240000000000 */
[----:B0-----:R-:W3:Y:S01]  /*0530*/  @!UP0 SYNCS.EXCH.64 URZ, [UR8+0x30], UR4 ;  /* 0x00003004083f85b2 */ /* 0x001ee20008000100 */
[----:B------:R-:W-:Y:S02]  /*0540*/  SEL R18, RZ, 0x1, !P0 ;  /* 0x00000001ff127807 */ /* 0x000fe40004000000 */
[----:B------:R-:W-:Y:S01]  /*0550*/  ISETP.GE.U32.AND P1, PT, R10, 0x2, PT ;  /* 0x000000020a00780c */ /* 0x000fe20003f26070 */
[----:B------:R-:W-:-:S02]  /*0560*/  @!P3 IMAD.MOV.U32 R16, RZ, RZ, R8 ;  /* 0x000000ffff10b224 */ /* 0x000fc400078e0008 */
[----:B------:R-:W-:Y:S01]  /*0570*/  @!P3 IMAD.MOV.U32 R17, RZ, RZ, R9 ;  /* 0x000000ffff11b224 */ /* 0x000fe200078e0009 */
[----:B------:R-:W-:Y:S01]  /*0580*/  SEL R18, R18, 0x2, P1 ;  /* 0x0000000212127807 */ /* 0x000fe20000800000 */
[----:B------:R0:W3:Y:S01]  /*0590*/  @!UP1 SYNCS.EXCH.64 URZ, [UR8+0x38], UR4 ;  /* 0x00003804083f95b2 */ /* 0x0000e20008000100 */
[----:B------:R-:W-:Y:S01]  /*05a0*/  NOP ;  /* 0x0000000000007918 */ /* 0x000fe20000000000 */
[----:B0-----:R-:W-:-:S03]  /*05b0*/  UIMAD.WIDE.U32 UR4, UR6, UR7, URZ ;  /* 0x00000007060472a5 */ /* 0x001fc6000f8e003f */
[----:B------:R-:W-:Y:S02]  /*05c0*/  ULDC UR6, c[0x0][0x14] ;  /* 0x0000050000067ab9 */ /* 0x000fe40000000800 */
[----:B------:R-:W-:Y:S02]  /*05d0*/  UIMAD.WIDE.U32 UR36, UR4, UR6, URZ ;  /* 0x00000006042472a5 */ /* 0x000fe4000f8e003f */
[----:B------:R-:W-:-:S04]  /*05e0*/  UIMAD UR42, UR5, UR6, URZ ;  /* 0x00000006052a72a4 */ /* 0x000fc8000f8e023f */
[----:B------:R-:W-:Y:S01]  /*05f0*/  UIADD3 UR42, UR37, UR42, URZ ;  /* 0x0000002a252a7290 */ /* 0x000fe2000fffe03f */
[----:B---34-:R-:W-:Y:S06]  /*0600*/  BAR.SYNC.DEFER_BLOCKING 0x0 ;  /* 0x0000000000007b1d */ /* 0x018fec0000010000 */
[----:B------:R-:W-:Y:S05]  /*0610*/  @!P2 BRA `(.L_x_3) ;  /* 0x000000680080a947 */ /* 0x000fea0003800000 */
[----:B------:R-:W-:-:S13]  /*0620*/  ISETP.GT.U32.AND P0, PT, R10, 0x1, PT ;  /* 0x000000010a00780c */ /* 0x000fda0003f04070 */
[----:B------:R-:W-:Y:S05]  /*0630*/  @P0 EXIT ;  /* 0x000000000000094d */ /* 0x000fea0003800000 */
[----:B------:R-:W-:Y:S01]  /*0640*/  ULDC.64 UR4, c[0x0][0x650] ;  /* 0x0001940000047ab9 */ /* 0x000fe20000000a00 */
[----:B------:R-:W-:Y:S01]  /*0650*/  PRMT R0, RZ, 0x7610, R0 ;  /* 0x00007610ff007816 */ /* 0x000fe20000000000 */
[----:B------:R-:W-:Y:S01]  /*0660*/  IMAD.MOV.U32 R107, RZ, RZ, -0x1 ;  /* 0xffffffffff6b7424 */ /* 0x000fe200078e00ff */
[----:B------:R-:W-:Y:S01]  /*0670*/  ISETP.GE.U32.AND P0, PT, R16, UR4, PT ;  /* 0x0000000410007c0c */ /* 0x000fe2000bf06070 */
[----:B------:R-:W-:Y:S02]  /*0680*/  IMAD.MOV.U32 R100, RZ, RZ, -0x1 ;  /* 0xffffffffff647424 */ /* 0x000fe400078e00ff */
[----:B------:R-:W-:Y:S01]  /*0690*/  IMAD.MOV.U32 R19, RZ, RZ, -0x1 ;  /* 0xffffffffff137424 */ /* 0x000fe200078e00ff */
[----:B------:R-:W-:-:S13]  /*06a0*/  ISETP.GE.U32.AND.EX P0, PT, R17, UR5, PT, P0 ;  /* 0x0000000511007c0c */ /* 0x000fda000bf06100 */
[----:B------:R-:W-:Y:S05]  /*06b0*/  @P0 BRA `(.L_x_4) ;  /* 0x0000000400580947 */ /* 0x000fea0003800000 */
[----:B------:R-:W0:Y:S01]  /*06c0*/  LDC.64 R20, c[0x0][0x628] ;  /* 0x00018a00ff147b82 */ /* 0x000e220000000a00 */
[----:B------:R-:W-:Y:S02]  /*06d0*/  IMAD.MOV.U32 R8, RZ, RZ, R16 ;  /* 0x000000ffff087224 */ /* 0x000fe400078e0010 */
[----:B------:R-:W-:-:S05]  /*06e0*/  IMAD.MOV.U32 R9, RZ, RZ, R17 ;  /* 0x000000ffff097224 */ /* 0x000fca00078e0011 */
[----:B------:R-:W1:Y:S08]  /*06f0*/  LDC R0, c[0x0][0x630] ;  /* 0x00018c00ff007b82 */ /* 0x000e700000000800 */
[----:B------:R-:W2:Y:S01]  /*0700*/  LDC.64 R22, c[0x0][0x620] ;  /* 0x00018800ff167b82 */ /* 0x000ea20000000a00 */
[----:B0-----:R-:W-:-:S04]  /*0710*/  ISETP.NE.U32.AND P0, PT, R20, RZ, PT ;  /* 0x000000ff1400720c */ /* 0x001fc80003f05070 */
[----:B------:R-:W-:-:S13]  /*0720*/  ISETP.NE.AND.EX P0, PT, R21, RZ, PT, P0 ;  /* 0x000000ff1500720c */ /* 0x000fda0003f05300 */
[----:B-12---:R-:W-:Y:S05]  /*0730*/  @!P0 BRA `(.L_x_5) ;  /* 0x0000000000288947 */ /* 0x006fea0003800000 */
[----:B------:R-:W0:Y:S02]  /*0740*/  LDC R13, c[0x0][0x634] ;  /* 0x00018d00ff0d7b82 */ /* 0x000e240000000800 */
[----:B0-----:R-:W-:-:S05]  /*0750*/  IADD3 R13, P0, R16, R13, RZ ;  /* 0x0000000d100d7210 */ /* 0x001fca0007f1e0ff */
[----:B------:R-:W-:-:S04]  /*0760*/  IMAD.X R15, RZ, RZ, R17, P0 ;  /* 0x000000ffff0f7224 */ /* 0x000fc800000e0611 */
[----:B------:R-:W-:-:S04]  /*0770*/  IMAD.WIDE.U32 R8, R15, R20, RZ ;  /* 0x000000140f087225 */ /* 0x000fc800078e00ff */
[----:B------:R-:W-:-:S04]  /*0780*/  IMAD.WIDE.U32 R10, P0, R13, R21, R8 ;  /* 0x000000150d0a7225 */ /* 0x000fc80007800008 */
[----:B------:R-:W-:-:S04]  /*0790*/  IMAD.WIDE.U32 R8, R13, R20, RZ ;  /* 0x000000140d087225 */ /* 0x000fc800078e00ff */
[----:B------:R-:W-:Y:S01]  /*07a0*/  IMAD.X R13, RZ, RZ, RZ, P0 ;  /* 0x000000ffff0d7224 */ /* 0x000fe200000e06ff */
[----:B------:R-:W-:Y:S01]  /*07b0*/  IADD3 RZ, P0, R9, R10, RZ ;  /* 0x0000000a09ff7210 */ /* 0x000fe20007f1e0ff */
[----:B------:R-:W-:-:S04]  /*07c0*/  IMAD.MOV.U32 R12, RZ, RZ, R11 ;  /* 0x000000ffff0c7224 */ /* 0x000fc800078e000b */
[----:B------:R-:W-:-:S08]  /*07d0*/  IMAD.WIDE.U32.X R8, R15, R21, R12, P0 ;  /* 0x000000150f087225 */ /* 0x000fd000000e040c */
.L_x_5:
[-CC-:B------:R-:W-:Y:S01]  /*07e0*/  SHF.R.U64 R25, R8, R0.reuse, R9.reuse ;  /* 0x0000000008197219 */ /* 0x180fe20000001209 */
[----:B------:R-:W0:Y:S01]  /*07f0*/  LDC R12, c[0x0][0x618] ;  /* 0x00018600ff0c7b82 */ /* 0x000e220000000800 */
[----:B------:R-:W-:Y:S01]  /*0800*/  SHF.R.U32.HI R7, RZ, R0, R9 ;  /* 0x00000000ff077219 */ /* 0x000fe20000011609 */
[----:B------:R-:W-:Y:S01]  /*0810*/  ULDC UR4, c[0x0][0x150] ;  /* 0x0000540000047ab9 */ /* 0x000fe20000000800 */
[----:B------:R-:W-:Y:S02]  /*0820*/  IADD3 R11, P0, RZ, -R25, RZ ;  /* 0x80000019ff0b7210 */ /* 0x000fe40007f1e0ff */
[----:B------:R-:W-:-:S03]  /*0830*/  I2FP.F32.U32 R0, R6 ;  /* 0x0000000600007245 */ /* 0x000fc60000201000 */
[----:B------:R-:W1:Y:S01]  /*0840*/  LDC.64 R30, c[0x0][0x640] ;  /* 0x00019000ff1e7b82 */ /* 0x000e620000000a00 */
[----:B------:R-:W-:Y:S02]  /*0850*/  IMAD.X R13, RZ, RZ, ~R7, P0 ;  /* 0x000000ffff0d7224 */ /* 0x000fe400000e0e07 */
[----:B------:R-:W-:Y:S01]  /*0860*/  FMUL R0, R0, UR4 ;  /* 0x0000000400007c20 */ /* 0x000fe20008400000 */
[----:B------:R-:W-:Y:S01]  /*0870*/  IMAD.WIDE.U32 R8, R11, R22, R16 ;  /* 0x000000160b087225 */ /* 0x000fe200078e0010 */
[----:B------:R-:W-:-:S03]  /*0880*/  ULDC UR4, c[0x0][0x154] ;  /* 0x0000550000047ab9 */ /* 0x000fc60000000800 */
[----:B------:R-:W-:Y:S01]  /*0890*/  IMAD R10, R13, R22, RZ ;  /* 0x000000160d0a7224 */ /* 0x000fe200078e02ff */
[----:B------:R-:W2:Y:S01]  /*08a0*/  LDC R7, c[0x0][0x144] ;  /* 0x00005100ff077b82 */ /* 0x000ea20000000800 */
[----:B------:R-:W3:Y:S02]  /*08b0*/  F2I.U32.TRUNC.NTZ R0, R0 ;  /* 0x0000000000007305 */ /* 0x000ee4000020f000 */
[----:B------:R-:W-:-:S04]  /*08c0*/  IMAD R11, R11, R23, R10 ;  /* 0x000000170b0b7224 */ /* 0x000fc800078e020a */
[----:B------:R-:W-:Y:S01]  /*08d0*/  IMAD.IADD R9, R9, 0x1, R11 ;  /* 0x0000000109097824 */ /* 0x000fe200078e020b */
[----:B------:R-:W4:Y:S01]  /*08e0*/  LDC R24, c[0x0][0x608] ;  /* 0x00018200ff187b82 */ /* 0x000f220000000800 */
[----:B------:R-:W-:-:S03]  /*08f0*/  IMAD.MOV.U32 R11, RZ, RZ, -0x1 ;  /* 0xffffffffff0b7424 */ /* 0x000fc600078e00ff */
[-CC-:B0-----:R-:W-:Y:S02]  /*0900*/  SHF.R.U64 R22, R8, R12.reuse, R9.reuse ;  /* 0x0000000c08167219 */ /* 0x181fe40000001209 */
[----:B------:R-:W-:Y:S02]  /*0910*/  I2FP.F32.U32 R8, R3 ;  /* 0x0000000300087245 */ /* 0x000fe40000201000 */
[----:B------:R-:W0:Y:S01]  /*0920*/  LDC R28, c[0x0][0x658] ;  /* 0x00019600ff1c7b82 */ /* 0x000e220000000800 */
[----:B-1----:R-:W-:Y:S01]  /*0930*/  ISETP.NE.U32.AND P0, PT, R30, RZ, PT ;  /* 0x000000ff1e00720c */ /* 0x002fe20003f05070 */
[----:B---3--:R-:W-:Y:S02]  /*0940*/  IMAD.MOV R10, RZ, RZ, -R0 ;  /* 0x000000ffff0a7224 */ /* 0x008fe400078e0a00 */
[----:B------:R-:W-:Y:S01]  /*0950*/  FMUL R8, R8, UR4 ;  /* 0x0000000408087c20 */ /* 0x000fe20008400000 */
[----:B------:R-:W-:Y:S02]  /*0960*/  SHF.R.U32.HI R9, RZ, R12, R9 ;  /* 0x0000000cff097219 */ /* 0x000fe40000011609 */
[----:B------:R-:W-:Y:S01]  /*0970*/  ISETP.NE.AND.EX P0, PT, R31, RZ, PT, P0 ;  /* 0x000000ff1f00720c */ /* 0x000fe20003f05300 */
[----:B------:R1:W3:Y:S01]  /*0980*/  F2I.U32.TRUNC.NTZ R15, R8 ;  /* 0x00000008000f7305 */ /* 0x0002e2000020f000 */
[----:B------:R-:W1:Y:S01]  /*0990*/  LDC R20, c[0x0][0x148] ;  /* 0x00005200ff147b82 */ /* 0x000e620000000800 */
[----:B--2---:R-:W-:-:S07]  /*09a0*/  IMAD R0, R7, R10, R6 ;  /* 0x0000000a07007224 */ /* 0x004fce00078e0206 */
[----:B------:R-:W2:Y:S01]  /*09b0*/  LDC R26, c[0x0][0x600] ;  /* 0x00018000ff1a7b82 */ /* 0x000ea20000000800 */
[-CC-:B----4-:R-:W-:Y:S02]  /*09c0*/  SHF.R.U64 R32, R22, R24.reuse, R9.reuse ;  /* 0x0000001816207219 */ /* 0x190fe40000001209 */
[----:B------:R-:W-:Y:S01]  /*09d0*/  SHF.R.U32.HI R7, RZ, R24, R9 ;  /* 0x00000018ff077219 */ /* 0x000fe20000011609 */
[----:B------:R-:W-:-:S04]  /*09e0*/  IMAD.MOV.U32 R9, RZ, RZ, 0x1 ;  /* 0x00000001ff097424 */ /* 0x000fc800078e00ff */
[----:B------:R-:W4:Y:S01]  /*09f0*/  LDC R21, c[0x0][0x648] ;  /* 0x00019200ff157b82 */ /* 0x000f220000000800 */
[-C--:B0-----:R-:W-:Y:S02]  /*0a00*/  SHF.L.U32 R6, R11, R28.reuse, RZ ;  /* 0x0000001c0b067219 */ /* 0x081fe400000006ff */
[--C-:B------:R-:W-:Y:S02]  /*0a10*/  SHF.R.U64 R24, R32, R28, R7.reuse ;  /* 0x0000001c20187219 */ /* 0x100fe40000001207 */
[----:B------:R-:W-:Y:S02]  /*0a20*/  LOP3.LUT R13, RZ, R6, RZ, 0x33, !PT ;  /* 0x00000006ff0d7212 */ /* 0x000fe400078e33ff */
[-C--:B------:R-:W-:Y:S01]  /*0a30*/  SHF.R.U32.HI R7, RZ, R28.reuse, R7 ;  /* 0x0000001cff077219 */ /* 0x080fe20000011607 */
[----:B------:R-:W0:Y:S01]  /*0a40*/  LDC R23, c[0x0][0x638] ;  /* 0x00018e00ff177b82 */ /* 0x000e220000000800 */
[----:B------:R-:W-:Y:S01]  /*0a50*/  SHF.L.U32 R12, R9, R28, RZ ;  /* 0x0000001c090c7219 */ /* 0x000fe200000006ff */
[----:B------:R-:W-:-:S06]  /*0a60*/  IMAD.MOV.U32 R6, RZ, RZ, R24 ;  /* 0x000000ffff067224 */ /* 0x000fcc00078e0018 */
[----:B------:R-:W0:Y:S01]  /*0a70*/  LDC R107, c[0x0][0x610] ;  /* 0x00018400ff6b7b82 */ /* 0x000e220000000800 */
[----:B-1-3--:R-:W-:Y:S05]  /*0a80*/  @!P0 BRA `(.L_x_6) ;  /* 0x0000000000288947 */ /* 0x00afea0003800000 */
[----:B------:R-:W1:Y:S02]  /*0a90*/  LDC R11, c[0x0][0x64c] ;  /* 0x00019300ff0b7b82 */ /* 0x000e640000000800 */
[----:B-1----:R-:W-:-:S05]  /*0aa0*/  IADD3 R11, P0, R24, R11, RZ ;  /* 0x0000000b180b7210 */ /* 0x002fca0007f1e0ff */
        /* <DEDUP_REMOVED lines=8> */
.L_x_6:
[----:B----4-:R-:W-:Y:S01]  /*0b30*/  SHF.R.U64 R6, R6, R21, R7 ;  /* 0x0000001506067219 */ /* 0x010fe20000001207 */
[----:B--2---:R-:W-:Y:S01]  /*0b40*/  VIADD R7, R26, 0xffffffff ;  /* 0xffffffff1a077836 */ /* 0x004fe20000000000 */
[----:B------:R-:W-:Y:S01]  /*0b50*/  LOP3.LUT R13, R32, R13, RZ, 0xc0, !PT ;  /* 0x0000000d200d7212 */ /* 0x000fe200078ec0ff */
[----:B------:R-:W-:Y:S02]  /*0b60*/  IMAD.MOV R15, RZ, RZ, -R15 ;  /* 0x000000ffff0f7224 */ /* 0x000fe400078e0a0f */
[----:B------:R-:W-:Y:S02]  /*0b70*/  IMAD.MOV R8, RZ, RZ, -R6 ;  /* 0x000000ffff087224 */ /* 0x000fe400078e0a06 */
[----:B------:R-:W-:Y:S01]  /*0b80*/  IMAD R13, R12, R6, R13 ;  /* 0x000000060c0d7224 */ /* 0x000fe200078e020d */
[----:B------:R-:W-:Y:S01]  /*0b90*/  LOP3.LUT R6, R22, R7, RZ, 0xc0, !PT ;  /* 0x0000000716067212 */ /* 0x000fe200078ec0ff */
[----:B------:R-:W-:Y:S02]  /*0ba0*/  @P3 IMAD R0, R20, R15, R3 ;  /* 0x0000000f14003224 */ /* 0x000fe400078e0203 */
[----:B0-----:R-:W-:-:S02]  /*0bb0*/  IMAD R3, R8, R23, R24 ;  /* 0x0000001708037224 */ /* 0x001fc400078e0218 */
[----:B------:R-:W-:Y:S02]  /*0bc0*/  IMAD R107, R13, R107, R0 ;  /* 0x0000006b0d6b7224 */ /* 0x000fe400078e0200 */
[----:B------:R-:W-:Y:S02]  /*0bd0*/  IMAD R6, R3, R26, R6 ;  /* 0x0000001a03067224 */ /* 0x000fe400078e0206 */
[----:B------:R-:W-:Y:S02]  /*0be0*/  IMAD.MOV.U32 R0, RZ, RZ, 0x1 ;  /* 0x00000001ff007424 */ /* 0x000fe400078e00ff */
[----:B------:R-:W-:Y:S01]  /*0bf0*/  IMAD.MOV.U32 R19, RZ, RZ, R25 ;  /* 0x000000ffff137224 */ /* 0x000fe200078e0019 */
[----:B------:R-:W-:Y:S02]  /*0c00*/  SEL R100, R6, R107, !P3 ;  /* 0x0000006b06647207 */ /* 0x000fe40005800000 */
[----:B------:R-:W-:-:S07]  /*0c10*/  SEL R107, R107, R6, !P3 ;  /* 0x000000066b6b7207 */ /* 0x000fce0005800000 */
.L_x_4:
[----:B------:R-:W-:-:S08]  /*0c20*/  NOP ;  /* 0x0000000000007918 */ /* 0x000fd00000000000 */
[----:B------:R-:W0:Y:S02]  /*0c30*/  USETMAXREG.TRY_ALLOC.CTAPOOL UP0, 0xe8 ;  /* 0x000000e8000079c8 */ /* 0x000e240008000600 */
[----:B0-----:R-:W-:-:S13]  /*0c40*/  PLOP3.LUT P0, PT, PT, PT, UP0, 0x80, 0x0 ;  /* 0x000000000000781c */ /* 0x001fda0003f0f008 */
[----:B------:R-:W-:Y:S05]  /*0c50*/  @!P0 BRA `(.L_x_4) ;  /* 0xfffffffc00f08947 */ /* 0x000fea000383ffff */
[----:B------:R-:W-:Y:S01]  /*0c60*/  ULDC.64 UR4, c[0x0][0x598] ;  /* 0x0001660000047ab9 */ /* 0x000fe20000000a00 */
[----:B------:R-:W-:Y:S01]  /*0c70*/  ULDC.64 UR38, c[0x0][0x208] ;  /* 0x0000820000267ab9 */ /* 0x000fe20000000a00 */
[----:B------:R-:W-:-:S04]  /*0c80*/  ISETP.NE.U32.AND P0, PT, RZ, UR4, PT ;  /* 0x00000004ff007c0c */ /* 0x000fc8000bf05070 */
[----:B------:R-:W-:-:S13]  /*0c90*/  ISETP.NE.AND.EX P0, PT, RZ, UR5, PT, P0 ;  /* 0x00000005ff007c0c */ /* 0x000fda000bf05300 */
[----:B------:R-:W-:Y:S05]  /*0ca0*/  @!P0 BRA `(.L_x_7) ;  /* 0x00000000001c8947 */ /* 0x000fea0003800000 */
[----:B------:R-:W0:Y:S02]  /*0cb0*/  LDC.64 R6, c[0x0][0x598] ;  /* 0x00016600ff067b82 */ /* 0x000e240000000a00 */
[----:B0-----:R-:W2:Y:S02]  /*0cc0*/  LDG.E.64 R6, desc[UR38][R6.64] ;  /* 0x0000002606067981 */ /* 0x001ea4000c1e1b00 */
[----:B--2---:R-:W-:-:S04]  /*0cd0*/  ISETP.NE.U32.AND P0, PT, R6, RZ, PT ;  /* 0x000000ff0600720c */ /* 0x004fc80003f05070 */
[----:B------:R-:W-:-:S13]  /*0ce0*/  ISETP.NE.AND.EX P0, PT, R7, RZ, PT, P0 ;  /* 0x000000ff0700720c */ /* 0x000fda0003f05300 */
[----:B------:R-:W-:Y:S05]  /*0cf0*/  @!P0 BRA `(.L_x_7) ;  /* 0x0000000000088947 */ /* 0x000fea0003800000 */
[----:B------:R0:W5:Y:S01]  /*0d00*/  LD.E R88, desc[UR38][R6.64] ;  /* 0x0000002606587980 */ /* 0x000162000c101900 */
[----:B------:R-:W-:Y:S05]  /*0d10*/  BRA `(.L_x_8) ;  /* 0x0000000000247947 */ /* 0x000fea0003800000 */
.L_x_7:
[----:B------:R-:W-:Y:S02]  /*0d20*/  ULDC.64 UR4, c[0x0][0x588] ;  /* 0x0001620000047ab9 */ /* 0x000fe40000000a00 */
[----:B------:R-:W-:-:S04]  /*0d30*/  ISETP.NE.U32.AND P0, PT, RZ, UR4, PT ;  /* 0x00000004ff007c0c */ /* 0x000fc8000bf05070 */
[----:B------:R-:W-:-:S13]  /*0d40*/  ISETP.NE.AND.EX P0, PT, RZ, UR5, PT, P0 ;  /* 0x00000005ff007c0c */ /* 0x000fda000bf05300 */
[----:B------:R-:W-:Y:S05]  /*0d50*/  @!P0 BRA `(.L_x_9) ;  /* 0x00000000000c8947 */ /* 0x000fea0003800000 */
[----:B------:R-:W0:Y:S02]  /*0d60*/  LDC.64 R88, c[0x0][0x588] ;  /* 0x00016200ff587b82 */ /* 0x000e240000000a00 */
[----:B0-----:R1:W5:Y:S01]  /*0d70*/  LDG.E R88, desc[UR38][R88.64] ;  /* 0x0000002658587981 */ /* 0x001362000c1e1900 */
[----:B------:R-:W-:Y:S05]  /*0d80*/  BRA `(.L_x_8) ;  /* 0x0000000000087947 */ /* 0x000fea0003800000 */
.L_x_9:
[----:B------:R-:W-:Y:S02]  /*0d90*/  ULDC UR4, c[0x0][0x580] ;  /* 0x0001600000047ab9 */ /* 0x000fe40000000800 */
[----:B------:R-:W-:-:S07]  /*0da0*/  IMAD.U32 R88, RZ, RZ, UR4 ;  /* 0x00000004ff587e24 */ /* 0x000fce000f8e00ff */
.L_x_8:
[----:B------:R-:W-:Y:S02]  /*0db0*/  ULDC.64 UR4, c[0x0][0x5a0] ;  /* 0x0001680000047ab9 */ /* 0x000fe40000000a00 */
[----:B------:R-:W-:-:S04]  /*0dc0*/  ISETP.NE.U32.AND P0, PT, RZ, UR4, PT ;  /* 0x00000004ff007c0c */ /* 0x000fc8000bf05070 */
[----:B------:R-:W-:-:S13]  /*0dd0*/  ISETP.NE.AND.EX P0, PT, RZ, UR5, PT, P0 ;  /* 0x00000005ff007c0c */ /* 0x000fda000bf05300 */
[----:B------:R-:W-:Y:S05]  /*0de0*/  @!P0 BRA `(.L_x_10) ;  /* 0x00000000001c8947 */ /* 0x000fea0003800000 */
[----:B0-----:R-:W0:Y:S02]  /*0df0*/  LDC.64 R6, c[0x0][0x5a0] ;  /* 0x00016800ff067b82 */ /* 0x001e240000000a00 */
[----:B0-----:R-:W2:Y:S02]  /*0e00*/  LDG.E.64 R6, desc[UR38][R6.64] ;  /* 0x0000002606067981 */ /* 0x001ea4000c1e1b00 */
[----:B--2---:R-:W-:-:S04]  /*0e10*/  ISETP.NE.U32.AND P0, PT, R6, RZ, PT ;  /* 0x000000ff0600720c */ /* 0x004fc80003f05070 */
[----:B------:R-:W-:-:S13]  /*0e20*/  ISETP.NE.AND.EX P0, PT, R7, RZ, PT, P0 ;  /* 0x000000ff0700720c */ /* 0x000fda0003f05300 */
[----:B------:R-:W-:Y:S05]  /*0e30*/  @!P0 BRA `(.L_x_10) ;  /* 0x0000000000088947 */ /* 0x000fea0003800000 */
[----:B-1----:R0:W5:Y:S01]  /*0e40*/  LD.E R89, desc[UR38][R6.64] ;  /* 0x0000002606597980 */ /* 0x002162000c101900 */
[----:B------:R-:W-:Y:S05]  /*0e50*/  BRA `(.L_x_11) ;  /* 0x0000000000247947 */ /* 0x000fea0003800000 */
.L_x_10:
[----:B------:R-:W-:Y:S02]  /*0e60*/  ULDC.64 UR4, c[0x0][0x590] ;  /* 0x0001640000047ab9 */ /* 0x000fe40000000a00 */
[----:B------:R-:W-:-:S04]  /*0e70*/  ISETP.NE.U32.AND P0, PT, RZ, UR4, PT ;  /* 0x00000004ff007c0c */ /* 0x000fc8000bf05070 */
[----:B------:R-:W-:-:S13]  /*0e80*/  ISETP.NE.AND.EX P0, PT, RZ, UR5, PT, P0 ;  /* 0x00000005ff007c0c */ /* 0x000fda000bf05300 */
[----:B------:R-:W-:Y:S05]  /*0e90*/  @!P0 BRA `(.L_x_12) ;  /* 0x00000000000c8947 */ /* 0x000fea0003800000 */
[----:B0-----:R-:W1:Y:S02]  /*0ea0*/  LDC.64 R6, c[0x0][0x590] ;  /* 0x00016400ff067b82 */ /* 0x001e640000000a00 */
[----:B-1----:R1:W5:Y:S01]  /*0eb0*/  LDG.E R89, desc[UR38][R6.64] ;  /* 0x0000002606597981 */ /* 0x002362000c1e1900 */
[----:B------:R-:W-:Y:S05]  /*0ec0*/  BRA `(.L_x_11) ;  /* 0x0000000000087947 */ /* 0x000fea0003800000 */
.L_x_12:
[----:B------:R-:W-:Y:S02]  /*0ed0*/  ULDC UR4, c[0x0][0x584] ;  /* 0x0001610000047ab9 */ /* 0x000fe40000000800 */
[----:B-1----:R-:W-:-:S07]  /*0ee0*/  IMAD.U32 R89, RZ, RZ, UR4 ;  /* 0x00000004ff597e24 */ /* 0x002fce000f8e00ff */
.L_x_11:
[----:B------:R-:W-:-:S13]  /*0ef0*/  LOP3.LUT P0, RZ, R0, 0xff, RZ, 0xc0, !PT ;  /* 0x000000ff00ff7812 */ /* 0x000fda000780c0ff */
[----:B------:R-:W-:Y:S05]  /*0f00*/  @!P0 EXIT ;  /* 0x000000000000894d */ /* 0x000fea0003800000 */
[----:B------:R-:W2:Y:S01]  /*0f10*/  LDC R91, c[0x0][0x658] ;  /* 0x00019600ff5b7b82 */ /* 0x000ea20000000800 */
[----:B------:R-:W-:Y:S01]  /*0f20*/  ULDC.64 UR6, c[0x0][0x288] ;  /* 0x0000a20000067ab9 */ /* 0x000fe20000000a00 */
[----:B------:R-:W-:Y:S01]  /*0f30*/  LOP3.LUT R14, R14, 0x1, RZ, 0xc0, !PT ;  /* 0x000000010e0e7812 */ /* 0x000fe200078ec0ff */
[----:B------:R-:W-:Y:S01]  /*0f40*/  UIADD3 UR4, UR7, 0x1f, URZ ;  /* 0x0000001f07047890 */ /* 0x000fe2000fffe03f */
[----:B------:R-:W-:Y:S01]  /*0f50*/  SHF.R.U32.HI R0, RZ, 0x2, R4 ;  /* 0x00000002ff007819 */ /* 0x000fe20000011604 */
[----:B------:R-:W-:Y:S01]  /*0f60*/  IMAD.U32 R3, RZ, RZ, UR6 ;  /* 0x00000006ff037e24 */ /* 0x000fe2000f8e00ff */
[----:B------:R-:W-:Y:S01]  /*0f70*/  SHF.R.U32.HI R5, RZ, 0x1, R5 ;  /* 0x00000001ff057819 */ /* 0x000fe20000011605 */
[----:B------:R-:W-:Y:S01]  /*0f80*/  USHF.R.S32.HI UR5, URZ, 0x1f, UR4 ;  /* 0x0000001f3f057899 */ /* 0x000fe20008011404 */
[----:B------:R-:W3:Y:S01]  /*0f90*/  LDC.64 R94, c[0x0][0x5c8] ;  /* 0x00017200ff5e7b82 */ /* 0x000ee20000000a00 */
[----:B------:R-:W-:Y:S01]  /*0fa0*/  LOP3.LUT R90, R4, 0x3, RZ, 0xc0, !PT ;  /* 0x00000003045a7812 */ /* 0x000fe200078ec0ff */
[----:B01----:R-:W-:Y:S01]  /*0fb0*/  IMAD.SHL.U32 R7, R14, 0x40, RZ ;  /* 0x000000400e077824 */ /* 0x003fe200078e00ff */
[----:B------:R-:W-:Y:S01]  /*0fc0*/  LOP3.LUT R0, R0, 0x7, RZ, 0xc0, !PT ;  /* 0x0000000700007812 */ /* 0x000fe200078ec0ff */
[----:B------:R-:W-:Y:S01]  /*0fd0*/  ULEA.HI UR5, UR5, UR4, URZ, 0x5 ;  /* 0x0000000405057291 */ /* 0x000fe2000f8f283f */
[----:B------:R-:W-:Y:S01]  /*0fe0*/  LOP3.LUT R5, R5, 0x30, RZ, 0xc0, !PT ;  /* 0x0000003005057812 */ /* 0x000fe200078ec0ff */
[----:B------:R-:W-:Y:S01]  /*0ff0*/  IMAD R90, R90, -0x2, R3 ;  /* 0xfffffffe5a5a7824 */ /* 0x000fe200078e0203 */
[--C-:B------:R-:W-:Y:S01]  /*1000*/  LOP3.LUT R22, R7, 0x40, R0.reuse, 0xe2, !PT ;  /* 0x0000004007167812 */ /* 0x100fe200078ee200 */
[----:B------:R-:W-:Y:S01]  /*1010*/  USHF.R.S32.HI UR43, URZ, 0x5, UR5 ;  /* 0x000000053f2b7899 */ /* 0x000fe20008011405 */
[----:B------:R-:W-:Y:S01]  /*1020*/  IADD3 R3, RZ, -R5, -R0 ;  /* 0x80000005ff037210 */ /* 0x000fe20007ffe800 */
[----:B------:R-:W-:Y:S01]  /*1030*/  IMAD.MOV.U32 R0, RZ, RZ, -0x1 ;  /* 0xffffffffff007424 */ /* 0x000fe200078e00ff */
[----:B------:R-:W-:Y:S01]  /*1040*/  LOP3.LUT R97, R4, 0x80, RZ, 0xc0, !PT ;  /* 0x0000008004617812 */ /* 0x000fe200078ec0ff */
[----:B------:R-:W-:Y:S01]  /*1050*/  IMAD.MOV.U32 R6, RZ, RZ, 0x1 ;  /* 0x00000001ff067424 */ /* 0x000fe200078e00ff */
[----:B------:R-:W-:Y:S01]  /*1060*/  UISETP.LT.AND UP0, UPT, UR43, 0x1, UPT ;  /* 0x000000012b00788c */ /* 0x000fe2000bf01270 */
[----:B------:R-:W-:Y:S01]  /*1070*/  IMAD R3, R14, -0x40, R3 ;  /* 0xffffffc00e037824 */ /* 0x000fe200078e0203 */
[----:B------:R-:W-:Y:S01]  /*1080*/  ULDC UR4, c[0x0][0x284] ;  /* 0x0000a10000047ab9 */ /* 0x000fe20000000800 */
[----:B--2---:R-:W-:Y:S01]  /*1090*/  SHF.L.U32 R0, R0, R91, RZ ;  /* 0x0000005b00007219 */ /* 0x004fe200000006ff */
[----:B------:R-:W-:Y:S01]  /*10a0*/  USEL UR44, UR43, 0x1, UP0 ;  /* 0x000000012b2c7887 */ /* 0x000fe20008000000 */
[----:B------:R-:W-:Y:S01]  /*10b0*/  LOP3.LUT R22, R22, R5, RZ, 0xfc, !PT ;  /* 0x0000000516167212 */ /* 0x000fe200078efcff */
[----:B------:R-:W-:Y:S01]  /*10c0*/  IMAD.SHL.U32 R96, R4, 0x2, RZ ;  /* 0x0000000204607824 */ /* 0x000fe200078e00ff */
[----:B------:R-:W-:Y:S01]  /*10d0*/  SHF.L.U32 R91, R6, R91, RZ ;  /* 0x0000005b065b7219 */ /* 0x000fe200000006ff */
[----:B------:R-:W-:Y:S01]  /*10e0*/  VIADD R99, R3, UR4 ;  /* 0x0000000403637c36 */ /* 0x000fe20008000000 */
[----:B------:R-:W-:Y:S01]  /*10f0*/  LOP3.LUT R112, R18, 0x1, RZ, 0xfc, !PT ;  /* 0x0000000112707812 */ /* 0x000fe200078efcff */
[----:B------:R-:W-:Y:S01]  /*1100*/  IMAD.MOV.U32 R23, RZ, RZ, RZ ;  /* 0x000000ffff177224 */ /* 0x000fe200078e00ff */
[C-C-:B---3--:R-:W-:Y:S01]  /*1110*/  SHF.L.U64.HI R92, R94.reuse, 0x7, R95.reuse ;  /* 0x000000075e5c7819 */ /* 0x148fe2000001025f */
[----:B------:R-:W-:Y:S01]  /*1120*/  UIADD3 UR44, UR43, -UR44, URZ ;  /* 0x8000002c2b2c7290 */ /* 0x000fe2000fffe03f */
[C---:B------:R-:W-:Y:S01]  /*1130*/  SHF.L.U64.HI R93, R94.reuse, 0x3, R95 ;  /* 0x000000035e5d7819 */ /* 0x040fe2000001025f */
[C---:B------:R-:W-:Y:S01]  /*1140*/  IMAD.SHL.U32 R95, R94.reuse, 0x80, RZ ;  /* 0x000000805e5f7824 */ /* 0x040fe200078e00ff */
[----:B------:R-:W-:Y:S01]  /*1150*/  SHF.R.U32.HI R97, RZ, 0x7, R97 ;  /* 0x00000007ff617819 */ /* 0x000fe20000011661 */
[----:B------:R-:W-:Y:S01]  /*1160*/  IMAD.SHL.U32 R94, R94, 0x8, RZ ;  /* 0x000000085e5e7824 */ /* 0x000fe200078e00ff */
[----:B------:R-:W-:Y:S01]  /*1170*/  LOP3.LUT R98, RZ, R0, RZ, 0x33, !PT ;  /* 0x00000000ff627212 */ /* 0x000fe200078e33ff */
[----:B------:R-:W-:Y:S01]  /*1180*/  UMOV UR40, URZ ;  /* 0x0000003f00287c82 */ /* 0x000fe20008000000 */
[----:B------:R-:W-:-:S05]  /*1190*/  UMOV UR41, URZ ;  /* 0x0000003f00297c82 */ /* 0x000fca0008000000 */
.L_x_156:
[----:B0-----:R-:W0:Y:S01]  /*11a0*/  SHFL.IDX PT, R0, R97, RZ, 0x1f ;  /* 0x00001fff61007589 */ /* 0x001e2200000e0000 */
[----:B-1----:R-:W1:Y:S01]  /*11b0*/  S2UR UR7, SR_CgaCtaId ;  /* 0x00000000000779c3 */ /* 0x002e620000008800 */
[----:B------:R-:W-:Y:S01]  /*11c0*/  UMOV UR6, 0x400 ;  /* 0x0000040000067882 */ /* 0x000fe20000000000 */
[----:B0-----:R-:W-:Y:S01]  /*11d0*/  R2UR UR4, R0 ;  /* 0x00000000000472ca */ /* 0x001fe200000e0000 */
[----:B-1----:R-:W-:-:S12]  /*11e0*/  ULEA UR46, UR7, UR6, 0x18 ;  /* 0x00000006072e7291 */ /* 0x002fd8000f8ec03f */
[----:B------:R-:W-:-:S04]  /*11f0*/  ULEA.HI UR5, UR4, UR4, URZ, 0x1 ;  /* 0x0000000404057291 */ /* 0x000fc8000f8f083f */
[----:B------:R-:W-:-:S04]  /*1200*/  ULOP3.LUT UR5, UR5, 0xffffe, URZ, 0xc0, !UPT ;  /* 0x000ffffe05057892 */ /* 0x000fc8000f8ec03f */
[----:B------:R-:W-:-:S03]  /*1210*/  UIADD3 UR5, UR4, -UR5, URZ ;  /* 0x8000000504057290 */ /* 0x000fc6000fffe03f */
[----:B------:R-:W-:Y:S01]  /*1220*/  ULDC UR4, c[0x0][0x28c] ;  /* 0x0000a30000047ab9 */ /* 0x000fe20000000800 */
[----:B------:R-:W-:Y:S01]  /*1230*/  ULEA UR5, UR5, UR46, 0xc ;  /* 0x0000002e05057291 */ /* 0x000fe2000f8e603f */
[----:B------:R-:W-:-:S03]  /*1240*/  ISETP.LT.AND P0, PT, RZ, UR4, PT ;  /* 0x00000004ff007c0c */ /* 0x000fc6000bf01270 */
[----:B------:R-:W-:-:S04]  /*1250*/  UIADD3 UR5, UR5, 0x100, URZ ;  /* 0x0000010005057890 */ /* 0x000fc8000fffe03f */
[----:B------:R-:W-:-:S04]  /*1260*/  USHF.R.U32.HI UR5, URZ, 0x4, UR5 ;  /* 0x000000043f057899 */ /* 0x000fc80008011605 */
[----:B------:R-:W-:-:S04]  /*1270*/  ULOP3.LUT UR5, UR5, 0x3fff, URZ, 0xc0, !UPT ;  /* 0x00003fff05057892 */ /* 0x000fc8000f8ec03f */
[----:B------:R-:W-:Y:S01]  /*1280*/  ULOP3.LUT UR45, UR5, 0x10000, URZ, 0xfc, !UPT ;  /* 0x00010000052d7892 */ /* 0x000fe2000f8efc3f */
[----:B--2345:R-:W-:Y:S11]  /*1290*/  @P0 BRA `(.L_x_13) ;  /* 0x0000000000400947 */ /* 0x03cff60003800000 */
[----:B------:R-:W-:Y:S01]  /*12a0*/  MOV R0, 0x0 ;  /* 0x0000000000007802 */ /* 0x000fe20000000f00 */
[----:B------:R-:W-:Y:S01]  /*12b0*/  ULDC.64 UR4, c[0x4][0x68] ;  /* 0x01001a0000047ab9 */ /* 0x000fe20000000a00 */
[----:B------:R-:W-:Y:S01]  /*12c0*/  ULDC.64 UR6, c[0x4][0x8] ;  /* 0x0100020000067ab9 */ /* 0x000fe20000000a00 */
[----:B------:R-:W-:Y:S01]  /*12d0*/  IMAD.U32 R4, RZ, RZ, UR4 ;  /* 0x00000004ff047e24 */ /* 0x000fe2000f8e00ff */
[----:B------:R0:W1:Y:S01]  /*12e0*/  LDC.64 R14, c[0x4][R0] ;  /* 0x01000000000e7b82 */ /* 0x0000620000000a00 */
[----:B------:R-:W-:Y:S01]  /*12f0*/  IMAD.U32 R5, RZ, RZ, UR5 ;  /* 0x00000005ff057e24 */ /* 0x000fe2000f8e00ff */
[----:B------:R-:W-:Y:S01]  /*1300*/  ULDC.64 UR4, c[0x4][0x70] ;  /* 0x01001c0000047ab9 */ /* 0x000fe20000000a00 */
[----:B------:R-:W-:Y:S02]  /*1310*/  IMAD.U32 R10, RZ, RZ, UR6 ;  /* 0x00000006ff0a7e24 */ /* 0x000fe4000f8e00ff */
[----:B------:R-:W-:Y:S02]  /*1320*/  IMAD.U32 R6, RZ, RZ, UR4 ;  /* 0x00000004ff067e24 */ /* 0x000fe4000f8e00ff */
[----:B------:R-:W-:-:S02]  /*1330*/  IMAD.U32 R7, RZ, RZ, UR5 ;  /* 0x00000005ff077e24 */ /* 0x000fc4000f8e00ff */
[----:B------:R-:W-:Y:S02]  /*1340*/  IMAD.U32 R11, RZ, RZ, UR7 ;  /* 0x00000007ff0b7e24 */ /* 0x000fe4000f8e00ff */
[----:B------:R-:W-:Y:S02]  /*1350*/  IMAD.MOV.U32 R8, RZ, RZ, 0x1e1 ;  /* 0x000001e1ff087424 */ /* 0x000fe400078e00ff */
[----:B------:R-:W-:Y:S02]  /*1360*/  IMAD.MOV.U32 R12, RZ, RZ, 0x1 ;  /* 0x00000001ff0c7424 */ /* 0x000fe400078e00ff */
[----:B0-----:R-:W-:-:S07]  /*1370*/  IMAD.MOV.U32 R13, RZ, RZ, RZ ;  /* 0x000000ffff0d7224 */ /* 0x001fce00078e00ff */
[----:B------:R-:W-:-:S07]  /*1380*/  LEPC R20, `(.L_x_13) ;  /* 0x000000001014794e */ /* 0x000fce0000000000 */
[----:B-1---5:R-:W-:Y:S05]  /*1390*/  CALL.ABS.NOINC R14 ;  /* 0x000000000e007343 */ /* 0x022fea0003c00000 */
.L_x_13:
[----:B------:R-:W-:-:S13]  /*13a0*/  ISETP.NE.AND P0, PT, R112, 0x3, PT ;  /* 0x000000037000780c */ /* 0x000fda0003f05270 */
[----:B------:R-:W-:Y:S05]  /*13b0*/  @!P0 BRA `(.L_x_14) ;  /* 0x0000000000048947 */ /* 0x000fea0003800000 */
[----:B------:R-:W-:Y:S01]  /*13c0*/  BPT.TRAP 0x1 ;  /* 0x000000040000795c */ /* 0x000fe20000300000 */
.L_x_14:
[----:B------:R-:W-:Y:S02]  /*13d0*/  IMAD.U32 R3, RZ, RZ, UR41 ;  /* 0x00000029ff037e24 */ /* 0x000fe4000f8e00ff */
[----:B------:R-:W-:-:S03]  /*13e0*/  IMAD.U32 R0, RZ, RZ, UR40 ;  /* 0x00000028ff007e24 */ /* 0x000fc6000f8e00ff */
[----:B------:R-:W-:Y:S02]  /*13f0*/  LEA R3, R3, UR46, 0x3 ;  /* 0x0000002e03037c11 */ /* 0x000fe4000f8e18ff */
[----:B------:R-:W-:-:S04]  /*1400*/  SHF.L.U32 R0, R0, 0x1f, RZ ;  /* 0x0000001f00007819 */ /* 0x000fc800000006ff */
[----:B------:R0:W1:Y:S01]  /*1410*/  SYNCS.PHASECHK.TRANS64.TRYWAIT P1, [R3+URZ], R0 ;  /* 0x00000000030075a7 */ /* 0x000062000802017f */
[----:B------:R-:W-:Y:S05]  /*1420*/  @!P0 BRA `(.L_x_15) ;  /* 0x0000000000048947 */ /* 0x000fea0003800000 */
[----:B------:R-:W-:Y:S01]  /*1430*/  BPT.TRAP 0x1 ;  /* 0x000000040000795c */ /* 0x000fe20000300000 */
.L_x_15:
[----:B------:R-:W-:-:S05]  /*1440*/  IMAD.U32 R4, RZ, RZ, UR44 ;  /* 0x0000002cff047e24 */ /* 0x000fca000f8e00ff */
[----:B------:R-:W-:Y:S01]  /*1450*/  ISETP.GE.AND P2, PT, R4, 0x1, PT ;  /* 0x000000010400780c */ /* 0x000fe20003f46270 */
[----:B-1----:R-:W-:-:S12]  /*1460*/  @P1 BRA `(.L_x_16) ;  /* 0x0000000000081947 */ /* 0x002fd80003800000 */
[----:B------:R-:W1:Y:S02]  /*1470*/  SYNCS.PHASECHK.TRANS64.TRYWAIT P1, [R3+URZ], R0 ;  /* 0x00000000030075a7 */ /* 0x000e64000802017f */
[----:B-1----:R-:W-:Y:S05]  /*1480*/  @!P1 BRA `(.L_x_17) ;  /* 0x0000007000149947 */ /* 0x002fea0003800000 */
.L_x_16:
[----:B------:R-:W-:Y:S05]  /*1490*/  WARPSYNC.ALL ;  /* 0x0000000000007948 */ /* 0x000fea0003800000 */
[----:B------:R-:W-:Y:S01]  /*14a0*/  UIADD3 UR4, UR46, 0x8100, URZ ;  /* 0x000081002e047890 */ /* 0x000fe2000fffe03f */
[----:B------:R-:W-:Y:S01]  /*14b0*/  WARPGROUP.ARRIVE ;  /* 0x00000000000079c5 */ /* 0x000fe20000000000 */
[----:B------:R-:W-:Y:S02]  /*14c0*/  ULEA UR10, UR41, UR45, 0xa ;  /* 0x0000002d290a7291 */ /* 0x000fe4000f8e503f */
[----:B------:R-:W-:Y:S01]  /*14d0*/  USHF.R.U32.HI UR4, URZ, 0x4, UR4 ;  /* 0x000000043f047899 */ /* 0x000fe20008011604 */
[----:B------:R-:W-:Y:S01]  /*14e0*/  UMOV UR5, 0x80000020 ;  /* 0x8000002000057882 */ /* 0x000fe20000000000 */
[----:B------:R-:W-:-:S02]  /*14f0*/  UMOV UR7, 0x80000020 ;  /* 0x8000002000077882 */ /* 0x000fc40000000000 */
[----:B------:R-:W-:Y:S02]  /*1500*/  ULOP3.LUT UR4, UR4, 0x3fff, URZ, 0xc0, !UPT ;  /* 0x00003fff04047892 */ /* 0x000fe4000f8ec03f */
[----:B------:R-:W-:Y:S02]  /*1510*/  UIADD3 UR11, UR10, 0x200, URZ ;  /* 0x000002000a0b7890 */ /* 0x000fe4000fffe03f */
[----:B------:R-:W-:-:S03]  /*1520*/  ULOP3.LUT UR8, UR4, 0x10000, URZ, 0xfc, !UPT ;  /* 0x0001000004087892 */ /* 0x000fc6000f8efc3f */
[----:B------:R-:W-:Y:S01]  /*1530*/  UMOV UR4, UR10 ;  /* 0x0000000a00047c82 */ /* 0x000fe20008000000 */
[----:B------:R-:W-:-:S07]  /*1540*/  ULEA UR9, UR41, UR8, 0x8 ;  /* 0x0000000829097291 */ /* 0x000fce000f8e403f */
[----:B------:R-:W-:Y:S02]  /*1550*/  UMOV UR6, UR9 ;  /* 0x0000000900067c82 */ /* 0x000fe40008000000 */
[----:B------:R-:W-:Y:S01]  /*1560*/  HGMMA.64x64x16.F32 R56, gdesc[UR4], RZ, !UPT, gsb0 ;  /* 0x00e00000043879f0 */ /* 0x000fe2000c0008ff */
[----:B------:R-:W-:Y:S01]  /*1570*/  UMOV UR4, UR11 ;  /* 0x0000000b00047c82 */ /* 0x000fe20008000000 */
[----:B------:R-:W-:Y:S01]  /*1580*/  UMOV UR5, 0x80000020 ;  /* 0x8000002000057882 */ /* 0x000fe20000000000 */
[----:B------:R-:W-:Y:S02]  /*1590*/  WARPGROUP.DEPBAR.LE gsb0, 0x0 ;  /* 0x00008000000079c5 */ /* 0x000fe40000010000 */
[----:B------:R-:W-:-:S06]  /*15a0*/  WARPGROUP.ARRIVE ;  /* 0x00000000000079c5 */ /* 0x000fcc0000000000 */
[----:B------:R-:W-:Y:S01]  /*15b0*/  HGMMA.64x64x16.F32 R24, gdesc[UR4], RZ, !UPT, gsb0 ;  /* 0x00e00000041879f0 */ /* 0x000fe2000c0008ff */
[----:B------:R-:W-:Y:S02]  /*15c0*/  UIADD3 UR4, UR10, 0x2, URZ ;  /* 0x000000020a047890 */ /* 0x000fe4000fffe03f */
[----:B------:R-:W-:Y:S01]  /*15d0*/  UIADD3 UR6, UR9, 0x2, URZ ;  /* 0x0000000209067890 */ /* 0x000fe2000fffe03f */
[----:B------:R-:W-:Y:S01]  /*15e0*/  UMOV UR5, 0x80000020 ;  /* 0x8000002000057882 */ /* 0x000fe20000000000 */
[----:B------:R-:W-:Y:S01]  /*15f0*/  UMOV UR7, 0x80000020 ;  /* 0x8000002000077882 */ /* 0x000fe20000000000 */
[----:B------:R-:W-:Y:S01]  /*1600*/  UIADD3 UR10, UR10, 0x202, URZ ;  /* 0x000002020a0a7890 */ /* 0x000fe2000fffe03f */
[----:B------:R-:W-:Y:S02]  /*1610*/  WARPGROUP.DEPBAR.LE gsb0, 0x0 ;  /* 0x00008000000079c5 */ /* 0x000fe40000010000 */
[----:B------:R-:W-:-:S06]  /*1620*/  WARPGROUP.ARRIVE ;  /* 0x00000000000079c5 */ /* 0x000fcc0000000000 */
[----:B------:R-:W-:Y:S01]  /*1630*/  HGMMA.64x64x16.F32 R56, gdesc[UR4], R56, gsb0 ;  /* 0x00e00000043879f0 */ /* 0x000fe20008000838 */
[----:B------:R-:W-:Y:S01]  /*1640*/  UMOV UR4, UR10 ;  /* 0x0000000a00047c82 */ /* 0x000fe20008000000 */
[----:B------:R-:W-:Y:S01]  /*1650*/  UMOV UR5, 0x80000020 ;  /* 0x8000002000057882 */ /* 0x000fe20000000000 */
[----:B------:R-:W-:Y:S02]  /*1660*/  WARPGROUP.DEPBAR.LE gsb0, 0x0 ;  /* 0x00008000000079c5 */ /* 0x000fe40000010000 */
[----:B------:R-:W-:-:S06]  /*1670*/  WARPGROUP.ARRIVE ;  /* 0x00000000000079c5 */ /* 0x000fcc0000000000 */
[----:B------:R-:W-:Y:S03]  /*1680*/  HGMMA.64x64x16.F32 R24, gdesc[UR4], R24, gsb0 ;  /* 0x00e00000041879f0 */ /* 0x000fe60008000818 */
[----:B------:R-:W-:Y:S02]  /*1690*/  WARPGROUP.DEPBAR.LE gsb0, 0x0 ;  /* 0x00008000000079c5 */ /* 0x000fe40000010000 */
[----:B------:R-:W-:Y:S05]  /*16a0*/  @!P2 BRA `(.L_x_18) ;  /* 0x000000040014a947 */ /* 0x000fea0003800000 */
[----:B------:R-:W-:Y:S01]  /*16b0*/  UIADD3 UR4, UR41, 0x1, URZ ;  /* 0x0000000129047890 */ /* 0x000fe2000fffe03f */
[----:B01----:R-:W-:Y:S01]  /*16c0*/  IMAD.U32 R0, RZ, RZ, UR44 ;  /* 0x0000002cff007e24 */ /* 0x003fe2000f8e00ff */
[----:B------:R-:W-:Y:S02]  /*16d0*/  UMOV UR10, UR41 ;  /* 0x00000029000a7c82 */ /* 0x000fe40008000000 */
[----:B------:R-:W-:-:S04]  /*16e0*/  UISETP.NE.AND UP0, UPT, UR4, 0x2, UPT ;  /* 0x000000020400788c */ /* 0x000fc8000bf05270 */
[----:B------:R-:W-:Y:S02]  /*16f0*/  USEL UR5, URZ, 0x1, UP0 ;  /* 0x000000013f057887 */ /* 0x000fe40008000000 */
[----:B------:R-:W-:Y:S02]  /*1700*/  USEL UR9, UR4, URZ, UP0 ;  /* 0x0000003f04097287 */ /* 0x000fe40008000000 */
[----:B------:R-:W-:-:S06]  /*1710*/  ULOP3.LUT UR5, UR40, UR5, URZ, 0x3c, !UPT ;  /* 0x0000000528057292 */ /* 0x000fcc000f8e3c3f */
[----:B------:R-:W-:-:S07]  /*1720*/  IMAD.U32 R5, RZ, RZ, UR5 ;  /* 0x00000005ff057e24 */ /* 0x000fce000f8e00ff */
.L_x_25:
[----:B01----:R-:W-:Y:S05]  /*1730*/  @!P0 BRA `(.L_x_19) ;  /* 0x0000000000048947 */ /* 0x003fea0003800000 */
[----:B------:R-:W-:Y:S01]  /*1740*/  BPT.TRAP 0x1 ;  /* 0x000000040000795c */ /* 0x000fe20000300000 */
.L_x_19:
[----:B------:R-:W0:Y:S01]  /*1750*/  S2UR UR5, SR_CgaCtaId ;  /* 0x00000000000579c3 */ /* 0x000e220000008800 */
[----:B------:R-:W-:Y:S01]  /*1760*/  UMOV UR4, 0x400 ;  /* 0x0000040000047882 */ /* 0x000fe20000000000 */
[----:B------:R-:W-:Y:S01]  /*1770*/  SHF.L.U32 R3, R5, 0x1f, RZ ;  /* 0x0000001f05037819 */ /* 0x000fe200000006ff */
[----:B0-----:R-:W-:-:S04]  /*1780*/  ULEA UR14, UR5, UR4, 0x18 ;  /* 0x00000004050e7291 */ /* 0x001fc8000f8ec03f */
[----:B------:R-:W-:-:S09]  /*1790*/  ULEA UR4, UR9, UR14, 0x3 ;  /* 0x0000000e09047291 */ /* 0x000fd2000f8e183f */
[----:B------:R0:W1:Y:S01]  /*17a0*/  SYNCS.PHASECHK.TRANS64.TRYWAIT P1, [UR4], R3 ;  /* 0x00000003ff0075a7 */ /* 0x0000620008020144 */
[----:B------:R-:W-:Y:S05]  /*17b0*/  @!P0 BRA `(.L_x_20) ;  /* 0x0000000000048947 */ /* 0x000fea0003800000 */
[----:B------:R-:W-:Y:S01]  /*17c0*/  BPT.TRAP 0x1 ;  /* 0x000000040000795c */ /* 0x000fe20000300000 */
.L_x_20:
[----:B-1----:R-:W-:Y:S05]  /*17d0*/  @P1 BRA `(.L_x_21) ;  /* 0x0000000000081947 */ /* 0x002fea0003800000 */
[----:B------:R-:W1:Y:S02]  /*17e0*/  SYNCS.PHASECHK.TRANS64.TRYWAIT P1, [UR4], R3 ;  /* 0x00000003ff0075a7 */ /* 0x000e640008020144 */
[----:B-1----:R-:W-:Y:S05]  /*17f0*/  @!P1 BRA `(.L_x_22) ;  /* 0x0000006c004c9947 */ /* 0x002fea0003800000 */
.L_x_21:
[----:B------:R-:W-:Y:S01]  /*1800*/  ULEA UR11, UR9, UR8, 0x8 ;  /* 0x00000008090b7291 */ /* 0x000fe2000f8e403f */
[----:B------:R-:W-:Y:S01]  /*1810*/  WARPGROUP.ARRIVE ;  /* 0x00000000000079c5 */ /* 0x000fe20000000000 */
[----:B------:R-:W-:Y:S01]  /*1820*/  ULEA UR12, UR9, UR45, 0xa ;  /* 0x0000002d090c7291 */ /* 0x000fe2000f8e503f */
[----:B------:R-:W-:Y:S01]  /*1830*/  UMOV UR7, 0x80000020 ;  /* 0x8000002000077882 */ /* 0x000fe20000000000 */
[----:B------:R-:W-:Y:S02]  /*1840*/  UMOV UR5, 0x80000020 ;  /* 0x8000002000057882 */ /* 0x000fe40000000000 */
[----:B------:R-:W-:Y:S01]  /*1850*/  UIADD3 UR13, UR12, 0x200, URZ ;  /* 0x000002000c0d7890 */ /* 0x000fe2000fffe03f */
[----:B------:R-:W-:Y:S02]  /*1860*/  UMOV UR6, UR11 ;  /* 0x0000000b00067c82 */ /* 0x000fe40008000000 */
[----:B------:R-:W-:Y:S02]  /*1870*/  UMOV UR4, UR12 ;  /* 0x0000000c00047c82 */ /* 0x000fe40008000000 */
[----:B------:R-:W-:Y:S01]  /*1880*/  HGMMA.64x64x16.F32 R56, gdesc[UR4], R56, gsb0 ;  /* 0x00e00000043879f0 */ /* 0x000fe20008000838 */
[----:B------:R-:W-:Y:S01]  /*1890*/  UMOV UR5, 0x80000020 ;  /* 0x8000002000057882 */ /* 0x000fe20000000000 */
[----:B------:R-:W-:Y:S01]  /*18a0*/  UMOV UR4, UR13 ;  /* 0x0000000d00047c82 */ /* 0x000fe20008000000 */
[----:B------:R-:W-:-:S02]  /*18b0*/  WARPGROUP.DEPBAR.LE gsb0, 0x0 ;  /* 0x00008000000079c5 */ /* 0x000fc40000010000 */
[----:B------:R-:W-:-:S06]  /*18c0*/  WARPGROUP.ARRIVE ;  /* 0x00000000000079c5 */ /* 0x000fcc0000000000 */
[----:B------:R-:W-:Y:S01]  /*18d0*/  HGMMA.64x64x16.F32 R24, gdesc[UR4], R24, gsb0 ;  /* 0x00e00000041879f0 */ /* 0x000fe20008000818 */
        /* <DEDUP_REMOVED lines=15> */
[----:B------:R-:W-:Y:S01]  /*19d0*/  BPT.TRAP 0x1 ;  /* 0x000000040000795c */ /* 0x000fe20000300000 */
.L_x_23:
[----:B------:R-:W-:Y:S01]  /*19e0*/  ULEA UR4, UR10, UR14, 0x3 ;  /* 0x0000000e0a047291 */ /* 0x000fe2000f8e183f */
[----:B------:R-:W-:-:S03]  /*19f0*/  ISETP.GT.U32.AND P1, PT, R18, 0x1, PT ;  /* 0x000000011200780c */ /* 0x000fc60003f24070 */
[----:B------:R-:W-:-:S04]  /*1a00*/  UIADD3 UR4, UR4, 0x10, URZ ;  /* 0x0000001004047890 */ /* 0x000fc8000fffe03f */
[----:B------:R-:W-:-:S09]  /*1a10*/  UPRMT UR4, URZ, 0x654, UR4 ;  /* 0x000006543f047896 */ /* 0x000fd20008000004 */
[----:B------:R-:W-:Y:S01]  /*1a20*/  SYNCS.ARRIVE.TRANS64.RED.A1T0 RZ, [UR4], RZ ;  /* 0x000000ffffff79a7 */ /* 0x000fe20008100404 */
[----:B------:R-:W-:Y:S05]  /*1a30*/  @P1 BRA `(.L_x_24) ;  /* 0x0000000000041947 */ /* 0x000fea0003800000 */
[----:B------:R-:W-:Y:S01]  /*1a40*/  BPT.TRAP 0x1 ;  /* 0x000000040000795c */ /* 0x000fe20000300000 */
.L_x_24:
[----:B------:R-:W-:Y:S01]  /*1a50*/  UIADD3 UR9, UR9, 0x1, URZ ;  /* 0x0000000109097890 */ /* 0x000fe2000fffe03f */
[C---:B------:R-:W-:Y:S01]  /*1a60*/  ISETP.GT.AND P1, PT, R0.reuse, 0x1, PT ;  /* 0x000000010000780c */ /* 0x040fe20003f24270 */
[----:B------:R-:W-:Y:S01]  /*1a70*/  UIADD3 UR10, UR10, 0x1, URZ ;  /* 0x000000010a0a7890 */ /* 0x000fe2000fffe03f */
[----:B------:R-:W-:Y:S01]  /*1a80*/  VIADD R0, R0, 0xffffffff ;  /* 0xffffffff00007836 */ /* 0x000fe20000000000 */
[----:B------:R-:W-:Y:S02]  /*1a90*/  UISETP.NE.AND UP0, UPT, UR9, 0x2, UPT ;  /* 0x000000020900788c */ /* 0x000fe4000bf05270 */
[----:B------:R-:W-:Y:S02]  /*1aa0*/  UISETP.NE.AND UP1, UPT, UR10, 0x2, UPT ;  /* 0x000000020a00788c */ /* 0x000fe4000bf25270 */
[----:B------:R-:W-:Y:S02]  /*1ab0*/  USEL UR4, URZ, 0x1, UP0 ;  /* 0x000000013f047887 */ /* 0x000fe40008000000 */
[----:B------:R-:W-:-:S02]  /*1ac0*/  USEL UR9, UR9, URZ, UP0 ;  /* 0x0000003f09097287 */ /* 0x000fc40008000000 */
[----:B------:R-:W-:Y:S02]  /*1ad0*/  USEL UR10, UR10, URZ, UP1 ;  /* 0x0000003f0a0a7287 */ /* 0x000fe40008800000 */
[----:B------:R-:W-:Y:S01]  /*1ae0*/  LOP3.LUT R5, R5, UR4, RZ, 0x3c, !PT ;  /* 0x0000000405057c12 */ /* 0x000fe2000f8e3cff */
[----:B------:R-:W-:Y:S09]  /*1af0*/  @P1 BRA `(.L_x_25) ;  /* 0xfffffffc000c1947 */ /* 0x000ff2000383ffff */
.L_x_18:
[----:B01----:R-:W0:Y:S02]  /*1b00*/  LDC R0, c[0x0][0x28c] ;  /* 0x0000a300ff007b82 */ /* 0x003e240000000800 */
[----:B0-----:R-:W-:-:S13]  /*1b10*/  ISETP.GE.AND P1, PT, R0, 0x1, PT ;  /* 0x000000010000780c */ /* 0x001fda0003f26270 */
[----:B------:R-:W-:Y:S05]  /*1b20*/  @!P1 BRA `(.L_x_26) ;  /* 0x0000000000389947 */ /* 0x000fea0003800000 */
[----:B------:R-:W-:Y:S05]  /*1b30*/  @!P0 BRA `(.L_x_27) ;  /* 0x0000000000048947 */ /* 0x000fea0003800000 */
[----:B------:R-:W-:Y:S01]  /*1b40*/  BPT.TRAP 0x1 ;  /* 0x000000040000795c */ /* 0x000fe20000300000 */
.L_x_27:
[----:B------:R-:W0:Y:S01]  /*1b50*/  S2UR UR6, SR_CgaCtaId ;  /* 0x00000000000679c3 */ /* 0x000e220000008800 */
[----:B------:R-:W-:Y:S01]  /*1b60*/  UIADD3 UR4, UR44, UR41, URZ ;  /* 0x000000292c047290 */ /* 0x000fe2000fffe03f */
[----:B------:R-:W-:Y:S01]  /*1b70*/  ISETP.GT.U32.AND P0, PT, R18, 0x1, PT ;  /* 0x000000011200780c */ /* 0x000fe20003f04070 */
[----:B------:R-:W-:Y:S02]  /*1b80*/  UMOV UR5, 0x400 ;  /* 0x0000040000057882 */ /* 0x000fe40000000000 */
[----:B------:R-:W-:-:S04]  /*1b90*/  USHF.L.U32 UR4, UR4, 0x3, URZ ;  /* 0x0000000304047899 */ /* 0x000fc8000800063f */
[----:B------:R-:W-:Y:S02]  /*1ba0*/  ULOP3.LUT UR4, UR4, 0x8, URZ, 0xc0, !UPT ;  /* 0x0000000804047892 */ /* 0x000fe4000f8ec03f */
[----:B0-----:R-:W-:-:S04]  /*1bb0*/  ULEA UR5, UR6, UR5, 0x18 ;  /* 0x0000000506057291 */ /* 0x001fc8000f8ec03f */
[----:B------:R-:W-:-:S04]  /*1bc0*/  UIADD3 UR4, UR5, 0x10, UR4 ;  /* 0x0000001005047890 */ /* 0x000fc8000fffe004 */
[----:B------:R-:W-:-:S09]  /*1bd0*/  UPRMT UR4, URZ, 0x654, UR4 ;  /* 0x000006543f047896 */ /* 0x000fd20008000004 */
[----:B------:R-:W-:Y:S01]  /*1be0*/  SYNCS.ARRIVE.TRANS64.RED.A1T0 RZ, [UR4], RZ ;  /* 0x000000ffffff79a7 */ /* 0x000fe20008100404 */
[----:B------:R-:W-:Y:S05]  /*1bf0*/  @P0 BRA `(.L_x_26) ;  /* 0x0000000000040947 */ /* 0x000fea0003800000 */
[----:B------:R-:W-:Y:S01]  /*1c00*/  BPT.TRAP 0x1 ;  /* 0x000000040000795c */ /* 0x000fe20000300000 */
.L_x_26:
[----:B------:R-:W-:Y:S01]  /*1c10*/  UIADD3 UR41, UR43, UR41, URZ ;  /* 0x000000292b297290 */ /* 0x000fe2000fffe03f */
[----:B------:R-:W-:Y:S01]  /*1c20*/  IMAD.SHL.U32 R3, R100, 0x40, RZ ;  /* 0x0000004064037824 */ /* 0x000fe200078e00ff */
[----:B------:R-:W-:Y:S01]  /*1c30*/  ULDC UR10, c[0x0][0x288] ;  /* 0x0000a200000a7ab9 */ /* 0x000fe20000000800 */
[----:B------:R-:W-:Y:S01]  /*1c40*/  SHF.R.S32.HI R11, RZ, 0x1f, R19 ;  /* 0x0000001fff0b7819 */ /* 0x000fe20000011413 */
[----:B------:R-:W-:Y:S01]  /*1c50*/  USHF.R.U32.HI UR4, URZ, 0x1, UR41 ;  /* 0x000000013f047899 */ /* 0x000fe20008011629 */
[----:B------:R-:W-:Y:S01]  /*1c60*/  IMAD.SHL.U32 R6, R107, 0x100, RZ ;  /* 0x000001006b067824 */ /* 0x000fe200078e00ff */
[C---:B------:R-:W-:Y:S01]  /*1c70*/  LOP3.LUT R8, R3.reuse, 0x6, R96, 0xf8, !PT ;  /* 0x0000000603087812 */ /* 0x040fe200078ef860 */
[----:B------:R-:W-:Y:S01]  /*1c80*/  ULDC.64 UR6, c[0x0][0x5d0] ;  /* 0x0001740000067ab9 */ /* 0x000fe20000000a00 */
[----:B------:R-:W-:Y:S01]  /*1c90*/  ULOP3.LUT UR4, UR4, 0x1, URZ, 0xc0, !UPT ;  /* 0x0000000104047892 */ /* 0x000fe2000f8ec03f */
[----:B------:R-:W-:Y:S01]  /*1ca0*/  ISETP.GE.AND P0, PT, R3, UR10, PT ;  /* 0x0000000a03007c0c */ /* 0x000fe2000bf06270 */
[----:B------:R-:W-:Y:S01]  /*1cb0*/  ULDC UR11, c[0x0][0x284] ;  /* 0x0000a100000b7ab9 */ /* 0x000fe20000000800 */
[----:B------:R-:W-:Y:S01]  /*1cc0*/  SHF.R.S32.HI R9, RZ, 0x1f, R8 ;  /* 0x0000001fff097819 */ /* 0x000fe20000011408 */
[----:B------:R-:W-:Y:S01]  /*1cd0*/  IMAD R0, R11, UR6, RZ ;  /* 0x000000060b007c24 */ /* 0x000fe2000f8e02ff */
[----:B------:R-:W-:Y:S01]  /*1ce0*/  UISETP.GT.U32.AND UP1, UPT, UR41, 0x1, UPT ;  /* 0x000000012900788c */ /* 0x000fe2000bf24070 */
[----:B------:R-:W-:Y:S01]  /*1cf0*/  ISETP.GE.OR P0, PT, R6, UR11, P0 ;  /* 0x0000000b06007c0c */ /* 0x000fe20008706670 */
[----:B------:R-:W-:Y:S01]  /*1d00*/  UISETP.NE.U32.AND UP0, UPT, UR4, 0x1, UPT ;  /* 0x000000010400788c */ /* 0x000fe2000bf05070 */
[C---:B------:R-:W-:Y:S01]  /*1d10*/  IMAD R7, R19.reuse, UR7, R0 ;  /* 0x0000000713077c24 */ /* 0x040fe2000f8e0200 */
[----:B------:R-:W-:Y:S01]  /*1d20*/  UISETP.LT.U32.AND UP1, UPT, UR43, 0x2, UP1 ;  /* 0x000000022b00788c */ /* 0x000fe20008f21070 */
[----:B------:R-:W-:Y:S01]  /*1d30*/  IMAD.WIDE.U32 R4, R19, UR6, R8 ;  /* 0x0000000613047c25 */ /* 0x000fe2000f8e0008 */
[----:B------:R-:W-:Y:S01]  /*1d40*/  UISETP.GT.U32.AND UP0, UPT, UR43, 0x1, !UP0 ;  /* 0x000000012b00788c */ /* 0x000fe2000c704070 */
[----:B------:R-:W-:-:S02]  /*1d50*/  ULDC.64 UR8, c[0x0][0x5c8] ;  /* 0x0001720000087ab9 */ /* 0x000fc40000000a00 */
[----:B------:R-:W-:Y:S01]  /*1d60*/  IMAD.WIDE R106, R107, 0x100, R22 ;  /* 0x000001006b6a7825 */ /* 0x000fe200078e0216 */
[----:B------:R-:W-:Y:S02]  /*1d70*/  USEL UR5, URZ, 0x1, !UP1 ;  /* 0x000000013f057887 */ /* 0x000fe4000c800000 */
[----:B------:R-:W-:Y:S01]  /*1d80*/  USEL UR4, URZ, 0x1, !UP0 ;  /* 0x000000013f047887 */ /* 0x000fe2000c000000 */
[----:B------:R-:W-:Y:S01]  /*1d90*/  IMAD.IADD R5, R5, 0x1, R7 ;  /* 0x0000000105057824 */ /* 0x000fe200078e0207 */
[----:B------:R-:W-:Y:S01]  /*1da0*/  ULOP3.LUT UR41, UR41, 0x1, URZ, 0xc0, !UPT ;  /* 0x0000000129297892 */ /* 0x000fe2000f8ec03f */
[----:B------:R-:W-:Y:S01]  /*1db0*/  IMAD R7, R107, UR8, RZ ;  /* 0x000000086b077c24 */ /* 0x000fe2000f8e02ff */
[----:B------:R-:W-:Y:S01]  /*1dc0*/  ULOP3.LUT UR40, UR4, UR40, UR5, 0x96, !UPT ;  /* 0x0000002804287292 */ /* 0x000fe2000f8e9605 */
[----:B------:R-:W-:-:S04]  /*1dd0*/  IMAD.WIDE.U32 R110, R106, UR8, R4 ;  /* 0x000000086a6e7c25 */ /* 0x000fc8000f8e0004 */
[----:B------:R-:W-:Y:S02]  /*1de0*/  IMAD R7, R106, UR9, R7 ;  /* 0x000000096a077c24 */ /* 0x000fe4000f8e0207 */
[----:B------:R-:W-:Y:S01]  /*1df0*/  IMAD.MOV.U32 R0, RZ, RZ, -0x1 ;  /* 0xffffffffff007424 */ /* 0x000fe200078e00ff */
[----:B------:R-:W-:Y:S06]  /*1e00*/  @P0 BRA `(.L_x_28) ;  /* 0x0000004c00000947 */ /* 0x000fec0003800000 */
[----:B-----5:R-:W-:Y:S01]  /*1e10*/  FSETP.NEU.AND P1, PT, R89, RZ, PT ;  /* 0x000000ff5900720b */ /* 0x020fe20003f2d000 */
[----:B------:R-:W-:Y:S01]  /*1e20*/  IMAD.IADD R4, R90, 0x1, -R3 ;  /* 0x000000015a047824 */ /* 0x000fe200078e0a03 */
[----:B------:R-:W-:Y:S01]  /*1e30*/  BSSY B0, `(.L_x_28) ;  /* 0x00004bd000007945 */ /* 0x000fe20003800000 */
[----:B------:R-:W-:Y:S02]  /*1e40*/  IMAD.IADD R3, R99, 0x1, -R6 ;  /* 0x0000000163037824 */ /* 0x000fe400078e0a06 */
[----:B------:R-:W-:Y:S01]  /*1e50*/  IMAD.IADD R103, R111, 0x1, R7 ;  /* 0x000000016f677824 */ /* 0x000fe200078e0207 */
[----:B------:R-:W-:-:S04]  /*1e60*/  ISETP.GT.AND P6, PT, R4, RZ, PT ;  /* 0x000000ff0400720c */ /* 0x000fc80003fc4270 */
[----:B------:R-:W-:-:S03]  /*1e70*/  ISETP.GT.AND P0, PT, R3, RZ, P6 ;  /* 0x000000ff0300720c */ /* 0x000fc60003704270 */
[----:B------:R-:W-:Y:S10]  /*1e80*/  @!P1 BRA `(.L_x_29) ;  /* 0x0000003400709947 */ /* 0x000ff40003800000 */
[----:B------:R-:W0:Y:S01]  /*1e90*/  LDC.64 R14, c[0x0][0x5b8] ;  /* 0x00016e00ff0e7b82 */ /* 0x000e220000000a00 */
[----:B------:R-:W-:-:S07]  /*1ea0*/  ULDC.64 UR4, c[0x0][0x5c0] ;  /* 0x0001700000047ab9 */ /* 0x000fce0000000a00 */
[----:B------:R-:W1:Y:S08]  /*1eb0*/  LDC.64 R104, c[0x0][0x5b0] ;  /* 0x00016c00ff687b82 */ /* 0x000e700000000a00 */
[----:B------:R-:W2:Y:S01]  /*1ec0*/  LDC.64 R12, c[0x0][0x5a8] ;  /* 0x00016a00ff0c7b82 */ /* 0x000ea20000000a00 */
[-C--:B0-----:R-:W-:Y:S02]  /*1ed0*/  IMAD R6, R11, R14.reuse, RZ ;  /* 0x0000000e0b067224 */ /* 0x081fe400078e02ff */
[----:B------:R-:W-:-:S04]  /*1ee0*/  IMAD.WIDE.U32 R20, R19, R14, R8 ;  /* 0x0000000e13147225 */ /* 0x000fc800078e0008 */
[----:B------:R-:W-:Y:S02]  /*1ef0*/  IMAD R113, R19, R15, R6 ;  /* 0x0000000f13717224 */ /* 0x000fe400078e0206 */
[-C--:B-1----:R-:W-:Y:S02]  /*1f00*/  IMAD R5, R107, R104.reuse, RZ ;  /* 0x000000686b057224 */ /* 0x082fe400078e02ff */
[----:B------:R-:W-:Y:S02]  /*1f10*/  IMAD.IADD R101, R21, 0x1, R113 ;  /* 0x0000000115657824 */ /* 0x000fe400078e0271 */
[----:B------:R-:W-:Y:S02]  /*1f20*/  IMAD.MOV.U32 R100, RZ, RZ, R20 ;  /* 0x000000ffff647224 */ /* 0x000fe400078e0014 */
[C---:B------:R-:W-:Y:S02]  /*1f30*/  IMAD R117, R106.reuse, R105, R5 ;  /* 0x000000696a757224 */ /* 0x040fe400078e0205 */
[----:B------:R-:W-:-:S04]  /*1f40*/  IMAD.WIDE.U32 R6, R106, R104, R100 ;  /* 0x000000686a067225 */ /* 0x000fc800078e0064 */
[----:B------:R-:W-:Y:S01]  /*1f50*/  IMAD.IADD R5, R7, 0x1, R117 ;  /* 0x0000000107057824 */ /* 0x000fe200078e0275 */
[----:B--2---:R-:W-:-:S04]  /*1f60*/  LEA R10, P1, R6, R12, 0x1 ;  /* 0x0000000c060a7211 */ /* 0x004fc800078208ff */
[----:B------:R-:W-:-:S05]  /*1f70*/  LEA.HI.X R11, R6, R13, R5, 0x1, P1 ;  /* 0x0000000d060b7211 */ /* 0x000fca00008f0c05 */
[----:B------:R-:W2:Y:S01]  /*1f80*/  @P0 LDG.E.LTC128B.U16 R5, desc[UR38][R10.64] ;  /* 0x000000260a050981 */ /* 0x000ea2000c1e1520 */
[----:B------:R-:W-:Y:S01]  /*1f90*/  ISETP.GT.AND P4, PT, R4, 0x1, PT ;  /* 0x000000010400780c */ /* 0x000fe20003f84270 */
[----:B------:R-:W-:Y:S01]  /*1fa0*/  IMAD.WIDE.U32 R6, R106, R104, R8 ;  /* 0x000000686a067225 */ /* 0x000fe200078e0008 */
[----:B------:R-:W-:Y:S01]  /*1fb0*/  BSSY B1, `(.L_x_30) ;  /* 0x0000013000017945 */ /* 0x000fe20003800000 */
[----:B------:R-:W-:Y:S02]  /*1fc0*/  SHF.L.U64.HI R111, R104, 0x3, R105 ;  /* 0x00000003686f7819 */ /* 0x000fe40000010269 */
[----:B------:R-:W-:Y:S01]  /*1fd0*/  IMAD.IADD R7, R117, 0x1, R7 ;  /* 0x0000000175077824 */ /* 0x000fe200078e0207 */
[----:B------:R-:W-:Y:S01]  /*1fe0*/  P2R R116, PR, RZ, 0x10 ;  /* 0x00000010ff747803 */ /* 0x000fe20000000000 */
[----:B------:R-:W-:-:S04]  /*1ff0*/  IMAD.WIDE.U32 R108, R19, R14, R6 ;  /* 0x0000000e136c7225 */ /* 0x000fc800078e0006 */
[----:B------:R-:W-:Y:S01]  /*2000*/  IMAD.IADD R7, R113, 0x1, R109 ;  /* 0x0000000171077824 */ /* 0x000fe200078e026d */
[----:B------:R-:W-:-:S04]  /*2010*/  LEA R6, P2, R108, R12, 0x1 ;  /* 0x0000000c6c067211 */ /* 0x000fc800078408ff */
[----:B------:R-:W-:Y:S01]  /*2020*/  LEA.HI.X R7, R108, R13, R7, 0x1, P2 ;  /* 0x0000000d6c077211 */ /* 0x000fe200010f0c07 */
[----:B--2---:R-:W-:-:S05]  /*2030*/  HADD2.F32 R102, -RZ, R5.H0_H0 ;  /* 0x20000005ff667230 */ /* 0x004fca0000004100 */
[----:B------:R-:W-:Y:S01]  /*2040*/  FMUL R15, R102, R89 ;  /* 0x00000059660f7220 */ /* 0x000fe20000400000 */
[----:B------:R-:W-:-:S03]  /*2050*/  LEA R102, P1, R110, UR4, 0x1 ;  /* 0x000000046e667c11 */ /* 0x000fc6000f8208ff */
[----:B------:R-:W-:Y:S01]  /*2060*/  FFMA R15, R56, R88, R15 ;  /* 0x00000058380f7223 */ /* 0x000fe2000000000f */
[----:B------:R-:W-:Y:S01]  /*2070*/  LEA.HI.X R103, R110, UR5, R103, 0x1, P1 ;  /* 0x000000056e677c11 */ /* 0x000fe200088f0c67 */
[----:B------:R-:W-:Y:S01]  /*2080*/  IMAD.SHL.U32 R110, R104, 0x8, RZ ;  /* 0x00000008686e7824 */ /* 0x000fe200078e00ff */
[----:B------:R-:W-:Y:S02]  /*2090*/  ISETP.GT.AND P1, PT, R3, RZ, P4 ;  /* 0x000000ff0300720c */ /* 0x000fe40002724270 */
[----:B------:R-:W-:-:S05]  /*20a0*/  F2FP.F16.F32.PACK_AB R15, RZ, R15 ;  /* 0x0000000fff0f723e */ /* 0x000fca00000000ff */
[----:B------:R0:W-:Y:S06]  /*20b0*/  @P0 STG.E.U16 desc[UR38][R102.64], R15 ;  /* 0x0000000f66000986 */ /* 0x0001ec000c101526 */
[----:B------:R-:W-:Y:S05]  /*20c0*/  @!P1 BRA `(.L_x_31) ;  /* 0x0000000000049947 */ /* 0x000fea0003800000 */
[----:B------:R1:W5:Y:S02]  /*20d0*/  LDG.E.LTC128B.U16 R5, desc[UR38][R6.64+0x2] ;  /* 0x0000022606057981 */ /* 0x000364000c1e1520 */
.L_x_31:
[----:B------:R-:W-:Y:S05]  /*20e0*/  BSYNC B1 ;  /* 0x0000000000017941 */ /* 0x000fea0003800000 */
.L_x_30:
[----:B-----5:R-:W-:Y:S01]  /*20f0*/  HADD2.F32 R10, -RZ, R5.H0_H0 ;  /* 0x20000005ff0a7230 */ /* 0x020fe20000004100 */
[----:B------:R-:W-:Y:S01]  /*2100*/  ISETP.GT.AND P0, PT, R3, 0x8, P6 ;  /* 0x000000080300780c */ /* 0x000fe20003704270 */
[----:B------:R-:W-:Y:S01]  /*2110*/  IMAD.WIDE.U32 R114, R106, R104, R110 ;  /* 0x000000686a727225 */ /* 0x000fe200078e006e */
[----:B0-----:R-:W-:-:S03]  /*2120*/  PRMT R15, R5, 0x7610, R15 ;  /* 0x00007610050f7816 */ /* 0x001fc6000000000f */
[----:B------:R-:W-:Y:S01]  /*2130*/  FMUL R10, R10, R89 ;  /* 0x000000590a0a7220 */ /* 0x000fe20000400000 */
[----:B------:R-:W-:Y:S01]  /*2140*/  IMAD.IADD R117, R117, 0x1, R115 ;  /* 0x0000000175757824 */ /* 0x000fe200078e0273 */
[----:B------:R-:W-:Y:S02]  /*2150*/  IADD3 R11, P2, R20, R114, RZ ;  /* 0x00000072140b7210 */ /* 0x000fe40007f5e0ff */
[----:B------:R-:W-:-:S03]  /*2160*/  FFMA R57, R57, R88, R10 ;  /* 0x0000005839397223 */ /* 0x000fc6000000000a */
[----:B------:R-:W-:Y:S01]  /*2170*/  IMAD.X R56, R117, 0x1, R101, P2 ;  /* 0x0000000175387824 */ /* 0x000fe200010e0665 */
[C---:B------:R-:W-:Y:S02]  /*2180*/  LEA R10, P2, R11.reuse, R12, 0x1 ;  /* 0x0000000c0b0a7211 */ /* 0x040fe400078408ff */
[----:B------:R-:W-:Y:S02]  /*2190*/  F2FP.F16.F32.PACK_AB R57, RZ, R57 ;  /* 0x00000039ff39723e */ /* 0x000fe400000000ff */
[----:B------:R-:W-:Y:S01]  /*21a0*/  LEA.HI.X R11, R11, R13, R56, 0x1, P2 ;  /* 0x0000000d0b0b7211 */ /* 0x000fe200010f0c38 */
[----:B------:R-:W-:Y:S01]  /*21b0*/  @P1 IMAD.MOV.U32 R56, RZ, RZ, R102 ;  /* 0x000000ffff381224 */ /* 0x000fe200078e0066 */
[----:B------:R-:W-:Y:S01]  /*21c0*/  PRMT R109, R57, 0x7610, R109 ;  /* 0x00007610396d7816 */ /* 0x000fe2000000006d */
[----:B------:R-:W-:-:S05]  /*21d0*/  @P1 IMAD.MOV.U32 R57, RZ, RZ, R103 ;  /* 0x000000ffff391224 */ /* 0x000fca00078e0067 */
[----:B------:R0:W-:Y:S04]  /*21e0*/  @P1 STG.E.U16 desc[UR38][R56.64+0x2], R109 ;  /* 0x0000026d38001986 */ /* 0x0001e8000c101526 */
[----:B------:R-:W2:Y:S01]  /*21f0*/  @P0 LDG.E.LTC128B.U16 R15, desc[UR38][R10.64] ;  /* 0x000000260a0f0981 */ /* 0x000ea2000c1e1520 */
[----:B------:R-:W-:Y:S01]  /*2200*/  IADD3 R114, P1, R8, R114, RZ ;  /* 0x0000007208727210 */ /* 0x000fe20007f3e0ff */
[----:B------:R-:W-:Y:S01]  /*2210*/  BSSY B1, `(.L_x_32) ;  /* 0x0000012000017945 */ /* 0x000fe20003800000 */
[----:B------:R-:W-:-:S03]  /*2220*/  SHF.L.U64.HI R119, R94, 0x1, R93 ;  /* 0x000000015e777819 */ /* 0x000fc6000001025d */
[----:B------:R-:W-:Y:S01]  /*2230*/  IMAD.X R115, R9, 0x1, R117, P1 ;  /* 0x0000000109737824 */ /* 0x000fe200008e0675 */
[----:B------:R-:W-:Y:S01]  /*2240*/  ISETP.GT.AND P1, PT, R3, 0x8, P4 ;  /* 0x000000080300780c */ /* 0x000fe20002724270 */
[----:B------:R-:W-:Y:S02]  /*2250*/  IMAD.SHL.U32 R117, R94, 0x2, RZ ;  /* 0x000000025e757824 */ /* 0x000fe400078e00ff */
[----:B------:R-:W-:-:S04]  /*2260*/  IMAD.WIDE.U32 R114, R19, R14, R114 ;  /* 0x0000000e13727225 */ /* 0x000fc800078e0072 */
[----:B0-----:R-:W-:Y:S01]  /*2270*/  IMAD.IADD R57, R113, 0x1, R115 ;  /* 0x0000000171397824 */ /* 0x001fe200078e0273 */
[----:B------:R-:W-:-:S04]  /*2280*/  LEA R56, P3, R114, R12, 0x1 ;  /* 0x0000000c72387211 */ /* 0x000fc800078608ff */
[----:B------:R-:W-:Y:S01]  /*2290*/  LEA.HI.X R57, R114, R13, R57, 0x1, P3 ;  /* 0x0000000d72397211 */ /* 0x000fe200018f0c39 */
[----:B--2---:R-:W-:-:S05]  /*22a0*/  HADD2.F32 R108, -RZ, R15.H0_H0 ;  /* 0x2000000fff6c7230 */ /* 0x004fca0000004100 */
[----:B------:R-:W-:Y:S01]  /*22b0*/  FMUL R5, R108, R89 ;  /* 0x000000596c057220 */ /* 0x000fe20000400000 */
[----:B------:R-:W-:-:S03]  /*22c0*/  IADD3 R108, P2, R117, R102, RZ ;  /* 0x00000066756c7210 */ /* 0x000fc60007f5e0ff */
[----:B------:R-:W-:Y:S02]  /*22d0*/  FFMA R5, R58, R88, R5 ;  /* 0x000000583a057223 */ /* 0x000fe40000000005 */
[----:B------:R-:W-:-:S03]  /*22e0*/  IMAD.X R109, R119, 0x1, R103, P2 ;  /* 0x00000001776d7824 */ /* 0x000fc600010e0667 */
[----:B------:R-:W-:-:S05]  /*22f0*/  F2FP.F16.F32.PACK_AB R5, RZ, R5 ;  /* 0x00000005ff05723e */ /* 0x000fca00000000ff */
[----:B------:R0:W-:Y:S01]  /*2300*/  @P0 STG.E.U16 desc[UR38][R108.64], R5 ;  /* 0x000000056c000986 */ /* 0x0001e2000c101526 */
[----:B------:R-:W-:Y:S05]  /*2310*/  @!P1 BRA `(.L_x_33) ;  /* 0x0000000000049947 */ /* 0x000fea0003800000 */
[----:B------:R2:W5:Y:S02]  /*2320*/  LDG.E.LTC128B.U16 R15, desc[UR38][R56.64+0x2] ;  /* 0x00000226380f7981 */ /* 0x000564000c1e1520 */
.L_x_33:
[----:B------:R-:W-:Y:S05]  /*2330*/  BSYNC B1 ;  /* 0x0000000000017941 */ /* 0x000fea0003800000 */
.L_x_32:
[----:B-----5:R-:W-:Y:S01]  /*2340*/  HADD2.F32 R10, -RZ, R15.H0_H0 ;  /* 0x2000000fff0a7230 */ /* 0x020fe20000004100 */
[----:B------:R-:W-:Y:S01]  /*2350*/  ISETP.GT.AND P4, PT, R4, 0x8, PT ;  /* 0x000000080400780c */ /* 0x000fe20003f84270 */
[----:B------:R-:W-:Y:S01]  /*2360*/  IMAD.MOV.U32 R58, RZ, RZ, R108 ;  /* 0x000000ffff3a7224 */ /* 0x000fe200078e006c */
[----:B------:R-:W-:Y:S01]  /*2370*/  BSSY B1, `(.L_x_34) ;  /* 0x000000b000017945 */ /* 0x000fe20003800000 */
[----:B------:R-:W-:Y:S01]  /*2380*/  PRMT R114, R15, 0x7610, R114 ;  /* 0x000076100f727816 */ /* 0x000fe20000000072 */
[----:B------:R-:W-:Y:S01]  /*2390*/  FMUL R10, R10, R89 ;  /* 0x000000590a0a7220 */ /* 0x000fe20000400000 */
[----:B------:R-:W-:Y:S02]  /*23a0*/  ISETP.GT.AND P0, PT, R3, RZ, P4 ;  /* 0x000000ff0300720c */ /* 0x000fe40002704270 */
[----:B------:R-:W-:Y:S01]  /*23b0*/  P2R R115, PR, RZ, 0x10 ;  /* 0x00000010ff737803 */ /* 0x000fe20000000000 */
[----:B------:R-:W-:Y:S01]  /*23c0*/  FFMA R10, R59, R88, R10 ;  /* 0x000000583b0a7223 */ /* 0x000fe2000000000a */
[----:B------:R-:W-:-:S04]  /*23d0*/  IMAD.MOV.U32 R59, RZ, RZ, R109 ;  /* 0x000000ffff3b7224 */ /* 0x000fc800078e006d */
[----:B------:R-:W-:-:S05]  /*23e0*/  F2FP.F16.F32.PACK_AB R10, RZ, R10 ;  /* 0x0000000aff0a723e */ /* 0x000fca00000000ff */
[----:B------:R3:W-:Y:S01]  /*23f0*/  @P1 STG.E.U16 desc[UR38][R58.64+0x2], R10 ;  /* 0x0000020a3a001986 */ /* 0x0007e2000c101526 */
[----:B------:R-:W-:Y:S05]  /*2400*/  @!P0 BRA `(.L_x_35) ;  /* 0x0000000000048947 */ /* 0x000fea0003800000 */
[----:B------:R4:W5:Y:S02]  /*2410*/  LDG.E.LTC128B.U16 R114, desc[UR38][R6.64+0x10] ;  /* 0x0000102606727981 */ /* 0x000964000c1e1520 */
.L_x_35:
[----:B------:R-:W-:Y:S05]  /*2420*/  BSYNC B1 ;  /* 0x0000000000017941 */ /* 0x000fea0003800000 */
.L_x_34:
[----:B---3-5:R-:W-:Y:S01]  /*2430*/  HADD2.F32 R10, -RZ, R114.H0_H0 ;  /* 0x20000072ff0a7230 */ /* 0x028fe20000004100 */
[C---:B0-----:R-:W-:Y:S01]  /*2440*/  SHF.L.U64.HI R5, R95.reuse, 0x1, R92 ;  /* 0x000000015f057819 */ /* 0x041fe2000001025c */
[----:B------:R-:W-:Y:S01]  /*2450*/  IMAD.SHL.U32 R15, R95, 0x2, RZ ;  /* 0x000000025f0f7824 */ /* 0x000fe200078e00ff */
[----:B------:R-:W-:Y:S01]  /*2460*/  ISETP.GT.AND P3, PT, R4, 0x9, PT ;  /* 0x000000090400780c */ /* 0x000fe20003f64270 */
[----:B------:R-:W-:Y:S01]  /*2470*/  BSSY B1, `(.L_x_36) ;  /* 0x000000b000017945 */ /* 0x000fe20003800000 */
[----:B------:R-:W-:Y:S02]  /*2480*/  FMUL R11, R10, R89 ;  /* 0x000000590a0b7220 */ /* 0x000fe40000400000 */
[----:B------:R-:W-:Y:S02]  /*2490*/  IADD3 R10, P1, P2, R15, R102, R117 ;  /* 0x000000660f0a7210 */ /* 0x000fe40007a3e075 */
[----:B------:R-:W-:Y:S01]  /*24a0*/  FFMA R60, R60, R88, R11 ;  /* 0x000000583c3c7223 */ /* 0x000fe2000000000b */
[----:B------:R-:W-:-:S02]  /*24b0*/  P2R R117, PR, RZ, 0x8 ;  /* 0x00000008ff757803 */ /* 0x000fc40000000000 */
[----:B------:R-:W-:Y:S02]  /*24c0*/  IADD3.X R11, R5, R103, R119, P1, P2 ;  /* 0x00000067050b7210 */ /* 0x000fe40000fe4477 */
[----:B------:R-:W-:Y:S02]  /*24d0*/  F2FP.F16.F32.PACK_AB R60, RZ, R60 ;  /* 0x0000003cff3c723e */ /* 0x000fe400000000ff */
[----:B------:R-:W-:-:S03]  /*24e0*/  ISETP.GT.AND P1, PT, R3, RZ, P3 ;  /* 0x000000ff0300720c */ /* 0x000fc60001f24270 */
[----:B------:R0:W-:Y:S10]  /*24f0*/  @P0 STG.E.U16 desc[UR38][R102.64+0x10], R60 ;  /* 0x0000103c66000986 */ /* 0x0001f4000c101526 */
[----:B------:R-:W-:Y:S05]  /*2500*/  @!P1 BRA `(.L_x_37) ;  /* 0x0000000000049947 */ /* 0x000fea0003800000 */
[----:B------:R3:W5:Y:S02]  /*2510*/  LDG.E.LTC128B.U16 R114, desc[UR38][R6.64+0x12] ;  /* 0x0000122606727981 */ /* 0x000764000c1e1520 */
.L_x_37:
[----:B------:R-:W-:Y:S05]  /*2520*/  BSYNC B1 ;  /* 0x0000000000017941 */ /* 0x000fea0003800000 */
.L_x_36:
[----:B0----5:R-:W-:Y:S01]  /*2530*/  HADD2.F32 R60, -RZ, R114.H0_H0 ;  /* 0x20000072ff3c7230 */ /* 0x021fe20000004100 */
[----:B------:R-:W-:Y:S01]  /*2540*/  ISETP.GT.AND P0, PT, R3, 0x8, P4 ;  /* 0x000000080300780c */ /* 0x000fe20002704270 */
[----:B------:R-:W-:Y:S03]  /*2550*/  BSSY B1, `(.L_x_38) ;  /* 0x000000a000017945 */ /* 0x000fe60003800000 */
[----:B------:R-:W-:-:S04]  /*2560*/  FMUL R60, R60, R89 ;  /* 0x000000593c3c7220 */ /* 0x000fc80000400000 */
[----:B------:R-:W-:Y:S01]  /*2570*/  FFMA R60, R61, R88, R60 ;  /* 0x000000583d3c7223 */ /* 0x000fe2000000003c */
[----:B------:R-:W-:-:S04]  /*2580*/  @P1 IMAD.MOV.U32 R61, RZ, RZ, R103 ;  /* 0x000000ffff3d1224 */ /* 0x000fc800078e0067 */
[----:B------:R-:W-:-:S04]  /*2590*/  F2FP.F16.F32.PACK_AB R60, RZ, R60 ;  /* 0x0000003cff3c723e */ /* 0x000fc800000000ff */
[----:B------:R-:W-:Y:S01]  /*25a0*/  PRMT R118, R60, 0x7610, R118 ;  /* 0x000076103c767816 */ /* 0x000fe20000000076 */
[----:B------:R-:W-:-:S05]  /*25b0*/  @P1 IMAD.MOV.U32 R60, RZ, RZ, R102 ;  /* 0x000000ffff3c1224 */ /* 0x000fca00078e0066 */
[----:B------:R0:W-:Y:S01]  /*25c0*/  @P1 STG.E.U16 desc[UR38][R60.64+0x12], R118 ;  /* 0x000012763c001986 */ /* 0x0001e2000c101526 */
[----:B------:R-:W-:Y:S05]  /*25d0*/  @!P0 BRA `(.L_x_39) ;  /* 0x0000000000048947 */ /* 0x000fea0003800000 */
[----:B------:R0:W5:Y:S02]  /*25e0*/  LDG.E.LTC128B.U16 R114, desc[UR38][R56.64+0x10] ;  /* 0x0000102638727981 */ /* 0x000164000c1e1520 */
.L_x_39:
[----:B------:R-:W-:Y:S05]  /*25f0*/  BSYNC B1 ;  /* 0x0000000000017941 */ /* 0x000fea0003800000 */
.L_x_38:
[----:B0----5:R-:W-:Y:S01]  /*2600*/  HADD2.F32 R60, -RZ, R114.H0_H0 ;  /* 0x20000072ff3c7230 */ /* 0x021fe20000004100 */
[----:B------:R-:W-:Y:S01]  /*2610*/  ISETP.GT.AND P1, PT, R3, 0x8, P3 ;  /* 0x000000080300780c */ /* 0x000fe20001f24270 */
[----:B------:R-:W-:Y:S03]  /*2620*/  BSSY B1, `(.L_x_40) ;  /* 0x0000007000017945 */ /* 0x000fe60003800000 */
[----:B------:R-:W-:-:S04]  /*2630*/  FMUL R61, R60, R89 ;  /* 0x000000593c3d7220 */ /* 0x000fc80000400000 */
[----:B------:R-:W-:-:S05]  /*2640*/  FFMA R61, R62, R88, R61 ;  /* 0x000000583e3d7223 */ /* 0x000fca000000003d */
[----:B------:R-:W-:-:S05]  /*2650*/  F2FP.F16.F32.PACK_AB R61, RZ, R61 ;  /* 0x0000003dff3d723e */ /* 0x000fca00000000ff */
[----:B------:R0:W-:Y:S01]  /*2660*/  @P0 STG.E.U16 desc[UR38][R58.64+0x10], R61 ;  /* 0x0000103d3a000986 */ /* 0x0001e2000c101526 */
[----:B------:R-:W-:Y:S05]  /*2670*/  @!P1 BRA `(.L_x_41) ;  /* 0x0000000000049947 */ /* 0x000fea0003800000 */
[----:B------:R0:W5:Y:S02]  /*2680*/  LDG.E.LTC128B.U16 R114, desc[UR38][R56.64+0x12] ;  /* 0x0000122638727981 */ /* 0x000164000c1e1520 */
.L_x_41:
[----:B------:R-:W-:Y:S05]  /*2690*/  BSYNC B1 ;  /* 0x0000000000017941 */ /* 0x000fea0003800000 */
.L_x_40:
[----:B-----5:R-:W-:Y:S01]  /*26a0*/  HADD2.F32 R60, -RZ, R114.H0_H0 ;  /* 0x20000072ff3c7230 */ /* 0x020fe20000004100 */
[----:B------:R-:W-:Y:S01]  /*26b0*/  IADD3 R121, P0, R106, 0x80, RZ ;  /* 0x000000806a797810 */ /* 0x000fe20007f1e0ff */
[----:B------:R-:W-:Y:S01]  /*26c0*/  BSSY B1, `(.L_x_42) ;  /* 0x000000b000017945 */ /* 0x000fe20003800000 */
[----:B------:R-:W-:Y:S02]  /*26d0*/  ISETP.GT.AND P2, PT, R4, 0x10, PT ;  /* 0x000000100400780c */ /* 0x000fe40003f44270 */
[----:B------:R-:W-:Y:S01]  /*26e0*/  FMUL R60, R60, R89 ;  /* 0x000000593c3c7220 */ /* 0x000fe20000400000 */
[----:B------:R-:W-:Y:S01]  /*26f0*/  IMAD.X R107, RZ, RZ, R107, P0 ;  /* 0x000000ffff6b7224 */ /* 0x000fe200000e066b */
[----:B------:R-:W-:Y:S02]  /*2700*/  ISETP.GT.AND P0, PT, R3, RZ, P2 ;  /* 0x000000ff0300720c */ /* 0x000fe40001704270 */
[----:B------:R-:W-:Y:S01]  /*2710*/  FFMA R60, R63, R88, R60 ;  /* 0x000000583f3c7223 */ /* 0x000fe2000000003c */
[----:B------:R-:W-:-:S04]  /*2720*/  P2R R118, PR, RZ, 0x4 ;  /* 0x00000004ff767803 */ /* 0x000fc80000000000 */
[----:B------:R-:W-:-:S05]  /*2730*/  F2FP.F16.F32.PACK_AB R60, RZ, R60 ;  /* 0x0000003cff3c723e */ /* 0x000fca00000000ff */
[----:B------:R0:W-:Y:S01]  /*2740*/  @P1 STG.E.U16 desc[UR38][R58.64+0x12], R60 ;  /* 0x0000123c3a001986 */ /* 0x0001e2000c101526 */
[----:B------:R-:W-:Y:S05]  /*2750*/  @!P0 BRA `(.L_x_43) ;  /* 0x0000000000048947 */ /* 0x000fea0003800000 */
[----:B------:R0:W5:Y:S02]  /*2760*/  LDG.E.LTC128B.U16 R114, desc[UR38][R6.64+0x20] ;  /* 0x0000202606727981 */ /* 0x000164000c1e1520 */
.L_x_43:
[----:B------:R-:W-:Y:S05]  /*2770*/  BSYNC B1 ;  /* 0x0000000000017941 */ /* 0x000fea0003800000 */
.L_x_42:
[----:B0----5:R-:W-:Y:S01]  /*2780*/  HADD2.F32 R60, -RZ, R114.H0_H0 ;  /* 0x20000072ff3c7230 */ /* 0x021fe20000004100 */
[----:B------:R-:W-:Y:S01]  /*2790*/  ISETP.GT.AND P1, PT, R4, 0x11, PT ;  /* 0x000000110400780c */ /* 0x000fe20003f24270 */
[-C--:B------:R-:W-:Y:S01]  /*27a0*/  IMAD.WIDE.U32 R62, R121, R104.reuse, R8 ;  /* 0x00000068793e7225 */ /* 0x080fe200078e0008 */
[----:B------:R-:W-:Y:S03]  /*27b0*/  BSSY B1, `(.L_x_44) ;  /* 0x0000021000017945 */ /* 0x000fe60003800000 */
[----:B------:R-:W-:Y:S01]  /*27c0*/  FMUL R21, R60, R89 ;  /* 0x000000593c157220 */ /* 0x000fe20000400000 */
[----:B------:R-:W-:-:S03]  /*27d0*/  IMAD R60, R107, R104, RZ ;  /* 0x000000686b3c7224 */ /* 0x000fc600078e02ff */
[----:B------:R-:W-:Y:S01]  /*27e0*/  FFMA R21, R64, R88, R21 ;  /* 0x0000005840157223 */ /* 0x000fe20000000015 */
[C---:B------:R-:W-:Y:S02]  /*27f0*/  IMAD R119, R121.reuse, R105, R60 ;  /* 0x0000006979777224 */ /* 0x040fe400078e023c */
[----:B------:R-:W-:Y:S02]  /*2800*/  IMAD.WIDE.U32 R60, R121, R104, R100 ;  /* 0x00000068793c7225 */ /* 0x000fe400078e0064 */
[----:B------:R-:W-:Y:S02]  /*2810*/  F2FP.F16.F32.PACK_AB R21, RZ, R21 ;  /* 0x00000015ff15723e */ /* 0x000fe400000000ff */
[----:B------:R-:W-:Y:S02]  /*2820*/  IMAD.IADD R63, R119, 0x1, R63 ;  /* 0x00000001773f7824 */ /* 0x000fe400078e023f */
[----:B------:R-:W-:Y:S01]  /*2830*/  PRMT R105, R21, 0x7610, R105 ;  /* 0x0000761015697816 */ /* 0x000fe20000000069 */
[----:B------:R-:W-:-:S02]  /*2840*/  IMAD.IADD R21, R61, 0x1, R119 ;  /* 0x000000013d157824 */ /* 0x000fc400078e0277 */
[----:B------:R-:W-:Y:S02]  /*2850*/  IMAD.WIDE.U32 R106, R19, R14, R62 ;  /* 0x0000000e136a7225 */ /* 0x000fe400078e003e */
[----:B------:R0:W-:Y:S01]  /*2860*/  @P0 STG.E.U16 desc[UR38][R102.64+0x20], R105 ;  /* 0x0000206966000986 */ /* 0x0001e2000c101526 */
[----:B------:R-:W-:-:S04]  /*2870*/  LEA R62, P0, R60, R12, 0x1 ;  /* 0x0000000c3c3e7211 */ /* 0x000fc800078008ff */
[----:B------:R-:W-:Y:S01]  /*2880*/  LEA.HI.X R63, R60, R13, R21, 0x1, P0 ;  /* 0x0000000d3c3f7211 */ /* 0x000fe200000f0c15 */
[----:B------:R-:W-:Y:S01]  /*2890*/  IMAD.IADD R21, R113, 0x1, R107 ;  /* 0x0000000171157824 */ /* 0x000fe200078e026b */
[----:B------:R-:W-:-:S04]  /*28a0*/  LEA R60, P0, R106, R12, 0x1 ;  /* 0x0000000c6a3c7211 */ /* 0x000fc800078008ff */
[----:B------:R-:W-:Y:S01]  /*28b0*/  LEA.HI.X R61, R106, R13, R21, 0x1, P0 ;  /* 0x0000000d6a3d7211 */ /* 0x000fe200000f0c15 */
[----:B0-----:R-:W-:-:S04]  /*28c0*/  IMAD.WIDE.U32 R104, R121, R104, R110 ;  /* 0x0000006879687225 */ /* 0x001fc800078e006e */
[----:B------:R-:W-:Y:S01]  /*28d0*/  IMAD.IADD R119, R119, 0x1, R105 ;  /* 0x0000000177777824 */ /* 0x000fe200078e0269 */
[----:B------:R-:W-:-:S05]  /*28e0*/  IADD3 R64, P0, R20, R104, RZ ;  /* 0x0000006814407210 */ /* 0x000fca0007f1e0ff */
[----:B------:R-:W-:Y:S01]  /*28f0*/  IMAD.X R100, R119, 0x1, R101, P0 ;  /* 0x0000000177647824 */ /* 0x000fe200000e0665 */
[----:B------:R-:W-:-:S05]  /*2900*/  IADD3 R20, P0, R8, R104, RZ ;  /* 0x0000006808147210 */ /* 0x000fca0007f1e0ff */
[----:B------:R-:W-:Y:S01]  /*2910*/  IMAD.X R21, R9, 0x1, R119, P0 ;  /* 0x0000000109157824 */ /* 0x000fe200000e0677 */
[----:B------:R-:W-:Y:S01]  /*2920*/  LEA R8, P0, R64, R12, 0x1 ;  /* 0x0000000c40087211 */ /* 0x000fe200078008ff */
[----:B------:R-:W-:-:S03]  /*2930*/  IMAD.WIDE.U32 R20, R19, R14, R20 ;  /* 0x0000000e13147225 */ /* 0x000fc600078e0014 */
[----:B------:R-:W-:Y:S02]  /*2940*/  LEA.HI.X R9, R64, R13, R100, 0x1, P0 ;  /* 0x0000000d40097211 */ /* 0x000fe400000f0c64 */
[----:B------:R-:W-:Y:S01]  /*2950*/  P2R R100, PR, RZ, 0x2 ;  /* 0x00000002ff647803 */ /* 0x000fe20000000000 */
[----:B------:R-:W-:Y:S01]  /*2960*/  IMAD.IADD R113, R113, 0x1, R21 ;  /* 0x0000000171717824 */ /* 0x000fe200078e0215 */
[----:B------:R-:W-:-:S04]  /*2970*/  LEA R12, P0, R20, R12, 0x1 ;  /* 0x0000000c140c7211 */ /* 0x000fc800078008ff */
[----:B------:R-:W-:Y:S02]  /*2980*/  LEA.HI.X R13, R20, R13, R113, 0x1, P0 ;  /* 0x0000000d140d7211 */ /* 0x000fe400000f0c71 */
[----:B------:R-:W-:-:S13]  /*2990*/  ISETP.GT.AND P0, PT, R3, RZ, P1 ;  /* 0x000000ff0300720c */ /* 0x000fda0000f04270 */
[----:B------:R-:W-:Y:S05]  /*29a0*/  @!P0 BRA `(.L_x_45) ;  /* 0x0000000000048947 */ /* 0x000fea0003800000 */
[----:B------:R0:W5:Y:S02]  /*29b0*/  LDG.E.LTC128B.U16 R114, desc[UR38][R6.64+0x22] ;  /* 0x0000222606727981 */ /* 0x000164000c1e1520 */
.L_x_45:
[----:B------:R-:W-:Y:S05]  /*29c0*/  BSYNC B1 ;  /* 0x0000000000017941 */ /* 0x000fea0003800000 */
.L_x_44:
[----:B-----5:R-:W-:Y:S01]  /*29d0*/  HADD2.F32 R14, -RZ, R114.H0_H0 ;  /* 0x20000072ff0e7230 */ /* 0x020fe20000004100 */
[----:B------:R-:W-:Y:S01]  /*29e0*/  BSSY B1, `(.L_x_46) ;  /* 0x000000a000017945 */ /* 0x000fe20003800000 */
[----:B------:R-:W-:Y:S02]  /*29f0*/  @P0 IMAD.MOV.U32 R20, RZ, RZ, R102 ;  /* 0x000000ffff140224 */ /* 0x000fe400078e0066 */
[----:B------:R-:W-:Y:S02]  /*2a00*/  @P0 IMAD.MOV.U32 R21, RZ, RZ, R103 ;  /* 0x000000ffff150224 */ /* 0x000fe400078e0067 */
[----:B------:R-:W-:-:S04]  /*2a10*/  FMUL R14, R14, R89 ;  /* 0x000000590e0e7220 */ /* 0x000fc80000400000 */
[----:B------:R-:W-:-:S05]  /*2a20*/  FFMA R14, R65, R88, R14 ;  /* 0x00000058410e7223 */ /* 0x000fca000000000e */
[----:B------:R-:W-:-:S05]  /*2a30*/  F2FP.F16.F32.PACK_AB R14, RZ, R14 ;  /* 0x0000000eff0e723e */ /* 0x000fca00000000ff */
[----:B------:R0:W-:Y:S01]  /*2a40*/  @P0 STG.E.U16 desc[UR38][R20.64+0x22], R14 ;  /* 0x0000220e14000986 */ /* 0x0001e2000c101526 */
[----:B------:R-:W-:-:S13]  /*2a50*/  ISETP.GT.AND P0, PT, R3, 0x8, P2 ;  /* 0x000000080300780c */ /* 0x000fda0001704270 */
[----:B0-----:R-:W-:Y:S05]  /*2a60*/  @!P0 BRA `(.L_x_47) ;  /* 0x0000000000048947 */ /* 0x001fea0003800000 */
[----:B------:R0:W5:Y:S02]  /*2a70*/  LDG.E.LTC128B.U16 R114, desc[UR38][R56.64+0x20] ;  /* 0x0000202638727981 */ /* 0x000164000c1e1520 */
.L_x_47:
[----:B------:R-:W-:Y:S05]  /*2a80*/  BSYNC B1 ;  /* 0x0000000000017941 */ /* 0x000fea0003800000 */
.L_x_46:
[----:B-----5:R-:W-:Y:S01]  /*2a90*/  HADD2.F32 R14, -RZ, R114.H0_H0 ;  /* 0x20000072ff0e7230 */ /* 0x020fe20000004100 */
[----:B------:R-:W-:Y:S04]  /*2aa0*/  BSSY B1, `(.L_x_48) ;  /* 0x0000008000017945 */ /* 0x000fe80003800000 */
[----:B------:R-:W-:-:S04]  /*2ab0*/  FMUL R19, R14, R89 ;  /* 0x000000590e137220 */ /* 0x000fc80000400000 */
[----:B------:R-:W-:-:S05]  /*2ac0*/  FFMA R19, R66, R88, R19 ;  /* 0x0000005842137223 */ /* 0x000fca0000000013 */
[----:B------:R-:W-:-:S05]  /*2ad0*/  F2FP.F16.F32.PACK_AB R19, RZ, R19 ;  /* 0x00000013ff13723e */ /* 0x000fca00000000ff */
[----:B------:R0:W-:Y:S01]  /*2ae0*/  @P0 STG.E.U16 desc[UR38][R58.64+0x20], R19 ;  /* 0x000020133a000986 */ /* 0x0001e2000c101526 */
[----:B------:R-:W-:-:S13]  /*2af0*/  ISETP.GT.AND P0, PT, R3, 0x8, P1 ;  /* 0x000000080300780c */ /* 0x000fda0000f04270 */
[----:B0-----:R-:W-:Y:S05]  /*2b00*/  @!P0 BRA `(.L_x_49) ;  /* 0x0000000000048947 */ /* 0x001fea0003800000 */
[----:B------:R0:W5:Y:S02]  /*2b10*/  LDG.E.LTC128B.U16 R114, desc[UR38][R56.64+0x22] ;  /* 0x0000222638727981 */ /* 0x000164000c1e1520 */
.L_x_49:
[----:B------:R-:W-:Y:S05]  /*2b20*/  BSYNC B1 ;  /* 0x0000000000017941 */ /* 0x000fea0003800000 */
.L_x_48:
[----:B-----5:R-:W-:Y:S01]  /*2b30*/  HADD2.F32 R14, -RZ, R114.H0_H0 ;  /* 0x20000072ff0e7230 */ /* 0x020fe20000004100 */
[----:B------:R-:W-:Y:S01]  /*2b40*/  ISETP.GT.AND P2, PT, R4, 0x18, PT ;  /* 0x000000180400780c */ /* 0x000fe20003f44270 */
[----:B------:R-:W-:Y:S03]  /*2b50*/  BSSY B1, `(.L_x_50) ;  /* 0x0000009000017945 */ /* 0x000fe60003800000 */
[----:B------:R-:W-:Y:S01]  /*2b60*/  FMUL R14, R14, R89 ;  /* 0x000000590e0e7220 */ /* 0x000fe20000400000 */
[----:B------:R-:W-:-:S03]  /*2b70*/  P2R R101, PR, RZ, 0x4 ;  /* 0x00000004ff657803 */ /* 0x000fc60000000000 */
[----:B------:R-:W-:-:S05]  /*2b80*/  FFMA R14, R67, R88, R14 ;  /* 0x00000058430e7223 */ /* 0x000fca000000000e */
[----:B------:R-:W-:-:S05]  /*2b90*/  F2FP.F16.F32.PACK_AB R14, RZ, R14 ;  /* 0x0000000eff0e723e */ /* 0x000fca00000000ff */
[----:B------:R0:W-:Y:S01]  /*2ba0*/  @P0 STG.E.U16 desc[UR38][R58.64+0x22], R14 ;  /* 0x0000220e3a000986 */ /* 0x0001e2000c101526 */
[----:B------:R-:W-:-:S13]  /*2bb0*/  ISETP.GT.AND P0, PT, R3, RZ, P2 ;  /* 0x000000ff0300720c */ /* 0x000fda0001704270 */
[----:B0-----:R-:W-:Y:S05]  /*2bc0*/  @!P0 BRA `(.L_x_51) ;  /* 0x0000000000048947 */ /* 0x001fea0003800000 */
[----:B------:R0:W5:Y:S02]  /*2bd0*/  LDG.E.LTC128B.U16 R114, desc[UR38][R6.64+0x30] ;  /* 0x0000302606727981 */ /* 0x000164000c1e1520 */
.L_x_51:
[----:B------:R-:W-:Y:S05]  /*2be0*/  BSYNC B1 ;  /* 0x0000000000017941 */ /* 0x000fea0003800000 */
.L_x_50:
[----:B-----5:R-:W-:Y:S01]  /*2bf0*/  HADD2.F32 R14, -RZ, R114.H0_H0 ;  /* 0x20000072ff0e7230 */ /* 0x020fe20000004100 */
[----:B------:R-:W-:Y:S01]  /*2c00*/  ISETP.GT.AND P1, PT, R4, 0x19, PT ;  /* 0x000000190400780c */ /* 0x000fe20003f24270 */
[----:B------:R-:W-:Y:S01]  /*2c10*/  @P0 IMAD.MOV.U32 R20, RZ, RZ, R102 ;  /* 0x000000ffff140224 */ /* 0x000fe200078e0066 */
[----:B------:R-:W-:Y:S01]  /*2c20*/  BSSY B1, `(.L_x_52) ;  /* 0x000000a000017945 */ /* 0x000fe20003800000 */
[----:B------:R-:W-:Y:S02]  /*2c30*/  @P0 IMAD.MOV.U32 R21, RZ, RZ, R103 ;  /* 0x000000ffff150224 */ /* 0x000fe400078e0067 */
[----:B------:R-:W-:-:S04]  /*2c40*/  FMUL R19, R14, R89 ;  /* 0x000000590e137220 */ /* 0x000fc80000400000 */
[----:B------:R-:W-:Y:S01]  /*2c50*/  FFMA R19, R68, R88, R19 ;  /* 0x0000005844137223 */ /* 0x000fe20000000013 */
[----:B------:R-:W-:-:S04]  /*2c60*/  P2R R68, PR, RZ, 0x2 ;  /* 0x00000002ff447803 */ /* 0x000fc80000000000 */
[----:B------:R-:W-:-:S05]  /*2c70*/  F2FP.F16.F32.PACK_AB R19, RZ, R19 ;  /* 0x00000013ff13723e */ /* 0x000fca00000000ff */
[----:B------:R0:W-:Y:S01]  /*2c80*/  @P0 STG.E.U16 desc[UR38][R20.64+0x30], R19 ;  /* 0x0000301314000986 */ /* 0x0001e2000c101526 */
[----:B------:R-:W-:-:S13]  /*2c90*/  ISETP.GT.AND P0, PT, R3, RZ, P1 ;  /* 0x000000ff0300720c */ /* 0x000fda0000f04270 */
[----:B0-----:R-:W-:Y:S05]  /*2ca0*/  @!P0 BRA `(.L_x_53) ;  /* 0x0000000000048947 */ /* 0x001fea0003800000 */
[----:B------:R0:W5:Y:S02]  /*2cb0*/  LDG.E.LTC128B.U16 R114, desc[UR38][R6.64+0x32] ;  /* 0x0000322606727981 */ /* 0x000164000c1e1520 */
.L_x_53:
[----:B------:R-:W-:Y:S05]  /*2cc0*/  BSYNC B1 ;  /* 0x0000000000017941 */ /* 0x000fea0003800000 */
.L_x_52:
        /* <DEDUP_REMOVED lines=11> */
.L_x_55:
[----:B------:R-:W-:Y:S05]  /*2d80*/  BSYNC B1 ;  /* 0x0000000000017941 */ /* 0x000fea0003800000 */
.L_x_54:
        /* <DEDUP_REMOVED lines=9> */
.L_x_57:
[----:B------:R-:W-:Y:S05]  /*2e20*/  BSYNC B1 ;  /* 0x0000000000017941 */ /* 0x000fea0003800000 */
.L_x_56:
        /* <DEDUP_REMOVED lines=11> */
.L_x_59:
[----:B------:R-:W-:Y:S05]  /*2ee0*/  BSYNC B1 ;  /* 0x0000000000017941 */ /* 0x000fea0003800000 */
.L_x_58:
[----:B-----5:R-:W-:Y:S01]  /*2ef0*/  HADD2.F32 R14, -RZ, R114.H0_H0 ;  /* 0x20000072ff0e7230 */ /* 0x020fe20000004100 */
[----:B------:R-:W-:Y:S01]  /*2f00*/  ISETP.GT.AND P1, PT, R4, 0x21, PT ;  /* 0x000000210400780c */ /* 0x000fe20003f24270 */
[----:B------:R-:W-:Y:S01]  /*2f10*/  @P0 IMAD.MOV.U32 R20, RZ, RZ, R102 ;  /* 0x000000ffff140224 */ /* 0x000fe200078e0066 */
[----:B------:R-:W-:Y:S01]  /*2f20*/  BSSY B1, `(.L_x_60) ;  /* 0x000000a000017945 */ /* 0x000fe20003800000 */
[----:B------:R-:W-:Y:S02]  /*2f30*/  @P0 IMAD.MOV.U32 R21, RZ, RZ, R103 ;  /* 0x000000ffff150224 */ /* 0x000fe400078e0067 */
        /* <DEDUP_REMOVED lines=8> */
.L_x_61:
[----:B------:R-:W-:Y:S05]  /*2fc0*/  BSYNC B1 ;  /* 0x0000000000017941 */ /* 0x000fea0003800000 */
.L_x_60:
        /* <DEDUP_REMOVED lines=11> */
.L_x_63:
[----:B------:R-:W-:Y:S05]  /*3080*/  BSYNC B1 ;  /* 0x0000000000017941 */ /* 0x000fea0003800000 */
.L_x_62:
        /* <DEDUP_REMOVED lines=9> */
.L_x_65:
[----:B------:R-:W-:Y:S05]  /*3120*/  BSYNC B1 ;  /* 0x0000000000017941 */ /* 0x000fea0003800000 */
.L_x_64:
        /* <DEDUP_REMOVED lines=11> */
.L_x_67:
[----:B------:R-:W-:Y:S05]  /*31e0*/  BSYNC B1 ;  /* 0x0000000000017941 */ /* 0x000fea0003800000 */
.L_x_66:
        /* <DEDUP_REMOVED lines=13> */
.L_x_69:
[----:B------:R-:W-:Y:S05]  /*32c0*/  BSYNC B1 ;  /* 0x0000000000017941 */ /* 0x000fea0003800000 */
.L_x_68:
        /* <DEDUP_REMOVED lines=11> */
.L_x_71:
[----:B------:R-:W-:Y:S05]  /*3380*/  BSYNC B1 ;  /* 0x0000000000017941 */ /* 0x000fea0003800000 */
.L_x_70:
        /* <DEDUP_REMOVED lines=9> */
.L_x_73:
[----:B------:R-:W-:Y:S05]  /*3420*/  BSYNC B1 ;  /* 0x0000000000017941 */ /* 0x000fea0003800000 */
.L_x_72:
[----:B-----5:R-:W-:Y:S01]  /*3430*/  HADD2.F32 R14, -RZ, R114.H0_H0 ;  /* 0x20000072ff0e7230 */ /* 0x020fe20000004100 */
[----:B------:R-:W-:Y:S01]  /*3440*/  ISETP.GT.AND P3, PT, R4, 0x30, PT ;  /* 0x000000300400780c */ /* 0x000fe20003f64270 */
[----:B------:R-:W-:Y:S03]  /*3450*/  BSSY B1, `(.L_x_74) ;  /* 0x0000008000017945 */ /* 0x000fe60003800000 */
[----:B------:R-:W-:-:S04]  /*3460*/  FMUL R14, R14, R89 ;  /* 0x000000590e0e7220 */ /* 0x000fc80000400000 */
[----:B------:R-:W-:-:S05]  /*3470*/  FFMA R14, R79, R88, R14 ;  /* 0x000000584f0e7223 */ /* 0x000fca000000000e */
[----:B------:R-:W-:-:S05]  /*3480*/  F2FP.F16.F32.PACK_AB R14, RZ, R14 ;  /* 0x0000000eff0e723e */ /* 0x000fca00000000ff */
[----:B------:R0:W-:Y:S01]  /*3490*/  @P0 STG.E.U16 desc[UR38][R58.64+0x52], R14 ;  /* 0x0000520e3a000986 */ /* 0x0001e2000c101526 */
[----:B------:R-:W-:-:S13]  /*34a0*/  ISETP.GT.AND P0, PT, R3, RZ, P3 ;  /* 0x000000ff0300720c */ /* 0x000fda0001f04270 */
[----:B0-----:R-:W-:Y:S05]  /*34b0*/  @!P0 BRA `(.L_x_75) ;  /* 0x0000000000048947 */ /* 0x001fea0003800000 */
[----:B------:R0:W5:Y:S02]  /*34c0*/  LDG.E.LTC128B.U16 R114, desc[UR38][R6.64+0x60] ;  /* 0x0000602606727981 */ /* 0x000164000c1e1520 */
.L_x_75:
[----:B------:R-:W-:Y:S05]  /*34d0*/  BSYNC B1 ;  /* 0x0000000000017941 */ /* 0x000fea0003800000 */
.L_x_74:
[----:B-----5:R-:W-:Y:S01]  /*34e0*/  HADD2.F32 R14, -RZ, R114.H0_H0 ;  /* 0x20000072ff0e7230 */ /* 0x020fe20000004100 */
[----:B------:R-:W-:Y:S01]  /*34f0*/  ISETP.GT.AND P2, PT, R4, 0x31, PT ;  /* 0x000000310400780c */ /* 0x000fe20003f44270 */
[----:B------:R-:W-:Y:S01]  /*3500*/  @P0 IMAD.MOV.U32 R20, RZ, RZ, R102 ;  /* 0x000000ffff140224 */ /* 0x000fe200078e0066 */
[----:B------:R-:W-:Y:S01]  /*3510*/  BSSY B1, `(.L_x_76) ;  /* 0x0000009000017945 */ /* 0x000fe20003800000 */
[----:B------:R-:W-:Y:S02]  /*3520*/  @P0 IMAD.MOV.U32 R21, RZ, RZ, R103 ;  /* 0x000000ffff150224 */ /* 0x000fe400078e0067 */
[----:B------:R-:W-:-:S04]  /*3530*/  FMUL R19, R14, R89 ;  /* 0x000000590e137220 */ /* 0x000fc80000400000 */
[----:B------:R-:W-:-:S05]  /*3540*/  FFMA R19, R80, R88, R19 ;  /* 0x0000005850137223 */ /* 0x000fca0000000013 */
[----:B------:R-:W-:-:S05]  /*3550*/  F2FP.F16.F32.PACK_AB R19, RZ, R19 ;  /* 0x00000013ff13723e */ /* 0x000fca00000000ff */
[----:B------:R0:W-:Y:S01]  /*3560*/  @P0 STG.E.U16 desc[UR38][R20.64+0x60], R19 ;  /* 0x0000601314000986 */ /* 0x0001e2000c101526 */
[----:B------:R-:W-:-:S13]  /*3570*/  ISETP.GT.AND P0, PT, R3, RZ, P2 ;  /* 0x000000ff0300720c */ /* 0x000fda0001704270 */
[----:B0-----:R-:W-:Y:S05]  /*3580*/  @!P0 BRA `(.L_x_77) ;  /* 0x0000000000048947 */ /* 0x001fea0003800000 */
[----:B------:R0:W5:Y:S02]  /*3590*/  LDG.E.LTC128B.U16 R114, desc[UR38][R6.64+0x62] ;  /* 0x0000622606727981 */ /* 0x000164000c1e1520 */
.L_x_77:
[----:B------:R-:W-:Y:S05]  /*35a0*/  BSYNC B1 ;  /* 0x0000000000017941 */ /* 0x000fea0003800000 */
.L_x_76:
        /* <DEDUP_REMOVED lines=11> */
.L_x_79:
[----:B------:R-:W-:Y:S05]  /*3660*/  BSYNC B1 ;  /* 0x0000000000017941 */ /* 0x000fea0003800000 */
.L_x_78:
        /* <DEDUP_REMOVED lines=9> */
.L_x_81:
[----:B------:R-:W-:Y:S05]  /*3700*/  BSYNC B1 ;  /* 0x0000000000017941 */ /* 0x000fea0003800000 */
.L_x_80:
        /* <DEDUP_REMOVED lines=10> */
.L_x_83:
[----:B------:R-:W-:Y:S05]  /*37b0*/  BSYNC B1 ;  /* 0x0000000000017941 */ /* 0x000fea0003800000 */
.L_x_82:
        /* <DEDUP_REMOVED lines=8> */
[----:B------:R-:W-:-:S05]  /*3840*/  IADD3 R20, P0, R15, R108, RZ ;  /* 0x0000006c0f147210 */ /* 0x000fca0007f1e0ff */
[----:B------:R-:W-:Y:S01]  /*3850*/  IMAD.X R21, R5, 0x1, R109, P0 ;  /* 0x0000000105157824 */ /* 0x000fe200000e066d */
[----:B------:R-:W-:-:S05]  /*3860*/  IADD3 R64, P0, R15, R108, RZ ;  /* 0x0000006c0f407210 */ /* 0x000fca0007f1e0ff */
[----:B------:R-:W-:Y:S01]  /*3870*/  IMAD.X R65, R5, 0x1, R109, P0 ;  /* 0x0000000105417824 */ /* 0x000fe200000e066d */
[----:B------:R-:W-:-:S05]  /*3880*/  IADD3 R14, P0, R15, R102, RZ ;  /* 0x000000660f0e7210 */ /* 0x000fca0007f1e0ff */
[----:B------:R-:W-:Y:S01]  /*3890*/  IMAD.X R15, R5, 0x1, R103, P0 ;  /* 0x00000001050f7824 */ /* 0x000fe200000e0667 */
[----:B------:R-:W-:-:S04]  /*38a0*/  ISETP.GT.AND P0, PT, R4, 0x39, PT ;  /* 0x000000390400780c */ /* 0x000fc80003f04270 */
[----:B------:R-:W-:-:S13]  /*38b0*/  ISETP.GT.AND P4, PT, R3, RZ, P0 ;  /* 0x000000ff0300720c */ /* 0x000fda0000784270 */
[----:B0-----:R-:W-:Y:S05]  /*38c0*/  @!P4 BRA `(.L_x_85) ;  /* 0x000000000004c947 */ /* 0x001fea0003800000 */
[----:B------:R0:W5:Y:S02]  /*38d0*/  LDG.E.LTC128B.U16 R114, desc[UR38][R6.64+0x72] ;  /* 0x0000722606727981 */ /* 0x000164000c1e1520 */
.L_x_85:
[----:B------:R-:W-:Y:S05]  /*38e0*/  BSYNC B1 ;  /* 0x0000000000017941 */ /* 0x000fea0003800000 */
.L_x_84:
        /* <DEDUP_REMOVED lines=9> */
.L_x_87:
[----:B------:R-:W-:Y:S05]  /*3980*/  BSYNC B1 ;  /* 0x0000000000017941 */ /* 0x000fea0003800000 */
.L_x_86:
        /* <DEDUP_REMOVED lines=9> */
.L_x_89:
[----:B------:R-:W-:Y:S05]  /*3a20*/  BSYNC B1 ;  /* 0x0000000000017941 */ /* 0x000fea0003800000 */
.L_x_88:
[----:B-----5:R-:W-:-:S05]  /*3a30*/  HADD2.F32 R4, -RZ, R114.H0_H0 ;  /* 0x20000072ff047230 */ /* 0x020fca0000004100 */
[----:B------:R-:W-:-:S04]  /*3a40*/  FMUL R4, R4, R89 ;  /* 0x0000005904047220 */ /* 0x000fc80000400000 */
[----:B------:R-:W-:-:S05]  /*3a50*/  FFMA R4, R87, R88, R4 ;  /* 0x0000005857047223 */ /* 0x000fca0000000004 */
[----:B------:R-:W-:-:S04]  /*3a60*/  F2FP.F16.F32.PACK_AB R4, RZ, R4 ;  /* 0x00000004ff04723e */ /* 0x000fc800000000ff */
[----:B-1-34-:R-:W-:-:S05]  /*3a70*/  PRMT R6, R4, 0x7610, R6 ;  /* 0x0000761004067816 */ /* 0x01afca0000000006 */
[----:B------:R1:W-:Y:S01]  /*3a80*/  @P4 STG.E.U16 desc[UR38][R58.64+0x72], R6 ;  /* 0x000072063a004986 */ /* 0x0003e2000c101526 */
[----:B------:R-:W-:-:S13]  /*3a90*/  ISETP.GT.AND P4, PT, R3, 0x80, P6 ;  /* 0x000000800300780c */ /* 0x000fda0003784270 */
[----:B------:R-:W3:Y:S01]  /*3aa0*/  @P4 LDG.E.LTC128B.U16 R114, desc[UR38][R62.64] ;  /* 0x000000263e724981 */ /* 0x000ee2000c1e1520 */
[----:B------:R-:W-:Y:S01]  /*3ab0*/  BSSY B1, `(.L_x_90) ;  /* 0x000000a000017945 */ /* 0x000fe20003800000 */
[----:B---3--:R-:W-:-:S05]  /*3ac0*/  HADD2.F32 R4, -RZ, R114.H0_H0 ;  /* 0x20000072ff047230 */ /* 0x008fca0000004100 */
[----:B------:R-:W-:-:S04]  /*3ad0*/  FMUL R5, R4, R89 ;  /* 0x0000005904057220 */ /* 0x000fc80000400000 */
[----:B------:R-:W-:-:S05]  /*3ae0*/  FFMA R5, R24, R88, R5 ;  /* 0x0000005818057223 */ /* 0x000fca0000000005 */
[----:B------:R-:W-:-:S05]  /*3af0*/  F2FP.F16.F32.PACK_AB R5, RZ, R5 ;  /* 0x00000005ff05723e */ /* 0x000fca00000000ff */
[----:B------:R1:W-:Y:S01]  /*3b00*/  @P4 STG.E.U16 desc[UR38][R14.64], R5 ;  /* 0x000000050e004986 */ /* 0x0003e2000c101526 */
[----:B------:R-:W-:-:S04]  /*3b10*/  ISETP.NE.AND P4, PT, R116, RZ, PT ;  /* 0x000000ff7400720c */ /* 0x000fc80003f85270 */
[----:B------:R-:W-:-:S13]  /*3b20*/  ISETP.GT.AND P4, PT, R3, 0x80, P4 ;  /* 0x000000800300780c */ /* 0x000fda0002784270 */
[----:B-1----:R-:W-:Y:S05]  /*3b30*/  @!P4 BRA `(.L_x_91) ;  /* 0x000000000004c947 */ /* 0x002fea0003800000 */
[----:B------:R1:W5:Y:S02]  /*3b40*/  LDG.E.LTC128B.U16 R114, desc[UR38][R60.64+0x2] ;  /* 0x000002263c727981 */ /* 0x000364000c1e1520 */
.L_x_91:
[----:B------:R-:W-:Y:S05]  /*3b50*/  BSYNC B1 ;  /* 0x0000000000017941 */ /* 0x000fea0003800000 */
.L_x_90:
[----:B-----5:R-:W-:Y:S01]  /*3b60*/  HADD2.F32 R4, -RZ, R114.H0_H0 ;  /* 0x20000072ff047230 */ /* 0x020fe20000004100 */
[----:B------:R-:W-:Y:S01]  /*3b70*/  ISETP.GT.AND P6, PT, R3, 0x88, P6 ;  /* 0x000000880300780c */ /* 0x000fe200037c4270 */
[----:B------:R-:W-:Y:S01]  /*3b80*/  @P4 IMAD.MOV.U32 R5, RZ, RZ, R15 ;  /* 0x000000ffff054224 */ /* 0x000fe200078e000f */
[----:B------:R-:W-:Y:S02]  /*3b90*/  BSSY B1, `(.L_x_92) ;  /* 0x0000009000017945 */ /* 0x000fe40003800000 */
[----:B------:R-:W-:-:S04]  /*3ba0*/  FMUL R4, R4, R89 ;  /* 0x0000005904047220 */ /* 0x000fc80000400000 */
[----:B------:R-:W-:-:S05]  /*3bb0*/  FFMA R4, R25, R88, R4 ;  /* 0x0000005819047223 */ /* 0x000fca0000000004 */
[----:B------:R-:W-:-:S04]  /*3bc0*/  F2FP.F16.F32.PACK_AB R4, RZ, R4 ;  /* 0x00000004ff04723e */ /* 0x000fc800000000ff */
[----:B------:R-:W-:Y:S01]  /*3bd0*/  PRMT R6, R4, 0x7610, R6 ;  /* 0x0000761004067816 */ /* 0x000fe20000000006 */
[----:B------:R-:W-:-:S05]  /*3be0*/  @P4 IMAD.MOV.U32 R4, RZ, RZ, R14 ;  /* 0x000000ffff044224 */ /* 0x000fca00078e000e */
[----:B------:R3:W-:Y:S01]  /*3bf0*/  @P4 STG.E.U16 desc[UR38][R4.64+0x2], R6 ;  /* 0x0000020604004986 */ /* 0x0007e2000c101526 */
[----:B------:R-:W-:Y:S05]  /*3c00*/  @!P6 BRA `(.L_x_93) ;  /* 0x000000000004e947 */ /* 0x000fea0003800000 */
[----:B------:R4:W5:Y:S02]  /*3c10*/  LDG.E.LTC128B.U16 R114, desc[UR38][R8.64] ;  /* 0x0000002608727981 */ /* 0x000964000c1e1520 */
.L_x_93:
[----:B------:R-:W-:Y:S05]  /*3c20*/  BSYNC B1 ;  /* 0x0000000000017941 */ /* 0x000fea0003800000 */
.L_x_92:
[----:B---3-5:R-:W-:Y:S01]  /*3c30*/  HADD2.F32 R4, -RZ, R114.H0_H0 ;  /* 0x20000072ff047230 */ /* 0x028fe20000004100 */
[----:B------:R-:W-:Y:S01]  /*3c40*/  ISETP.NE.AND P4, PT, R116, RZ, PT ;  /* 0x000000ff7400720c */ /* 0x000fe20003f85270 */
[----:B------:R-:W-:Y:S03]  /*3c50*/  BSSY B1, `(.L_x_94) ;  /* 0x0000008000017945 */ /* 0x000fe60003800000 */
[----:B------:R-:W-:Y:S01]  /*3c60*/  FMUL R5, R4, R89 ;  /* 0x0000005904057220 */ /* 0x000fe20000400000 */
[----:B------:R-:W-:-:S03]  /*3c70*/  ISETP.GT.AND P4, PT, R3, 0x88, P4 ;  /* 0x000000880300780c */ /* 0x000fc60002784270 */
[----:B------:R-:W-:-:S05]  /*3c80*/  FFMA R5, R26, R88, R5 ;  /* 0x000000581a057223 */ /* 0x000fca0000000005 */
[----:B------:R-:W-:-:S05]  /*3c90*/  F2FP.F16.F32.PACK_AB R5, RZ, R5 ;  /* 0x00000005ff05723e */ /* 0x000fca00000000ff */
[----:B------:R3:W-:Y:S01]  /*3ca0*/  @P6 STG.E.U16 desc[UR38][R20.64], R5 ;  /* 0x0000000514006986 */ /* 0x0007e2000c101526 */
[----:B------:R-:W-:Y:S05]  /*3cb0*/  @!P4 BRA `(.L_x_95) ;  /* 0x000000000004c947 */ /* 0x000fea0003800000 */
[----:B------:R0:W5:Y:S02]  /*3cc0*/  LDG.E.LTC128B.U16 R114, desc[UR38][R12.64+0x2] ;  /* 0x000002260c727981 */ /* 0x000164000c1e1520 */
.L_x_95:
[----:B------:R-:W-:Y:S05]  /*3cd0*/  BSYNC B1 ;  /* 0x0000000000017941 */ /* 0x000fea0003800000 */
.L_x_94:
[----:B-----5:R-:W-:Y:S01]  /*3ce0*/  HADD2.F32 R4, -RZ, R114.H0_H0 ;  /* 0x20000072ff047230 */ /* 0x020fe20000004100 */
[----:B------:R-:W-:Y:S01]  /*3cf0*/  ISETP.NE.AND P6, PT, R115, RZ, PT ;  /* 0x000000ff7300720c */ /* 0x000fe20003fc5270 */
[----:B------:R-:W-:Y:S03]  /*3d00*/  BSSY B1, `(.L_x_96) ;  /* 0x0000008000017945 */ /* 0x000fe60003800000 */
[----:B------:R-:W-:-:S04]  /*3d10*/  FMUL R4, R4, R89 ;  /* 0x0000005904047220 */ /* 0x000fc80000400000 */
[----:B------:R-:W-:-:S05]  /*3d20*/  FFMA R4, R27, R88, R4 ;  /* 0x000000581b047223 */ /* 0x000fca0000000004 */
[----:B------:R-:W-:-:S05]  /*3d30*/  F2FP.F16.F32.PACK_AB R4, RZ, R4 ;  /* 0x00000004ff04723e */ /* 0x000fca00000000ff */
[----:B------:R0:W-:Y:S01]  /*3d40*/  @P4 STG.E.U16 desc[UR38][R64.64+0x2], R4 ;  /* 0x0000020440004986 */ /* 0x0001e2000c101526 */
[----:B------:R-:W-:-:S13]  /*3d50*/  ISETP.GT.AND P4, PT, R3, 0x80, P6 ;  /* 0x000000800300780c */ /* 0x000fda0003784270 */
[----:B0-----:R-:W-:Y:S05]  /*3d60*/  @!P4 BRA `(.L_x_97) ;  /* 0x000000000004c947 */ /* 0x001fea0003800000 */
[----:B------:R0:W5:Y:S02]  /*3d70*/  LDG.E.LTC128B.U16 R114, desc[UR38][R60.64+0x10] ;  /* 0x000010263c727981 */ /* 0x000164000c1e1520 */
.L_x_97:
[----:B------:R-:W-:Y:S05]  /*3d80*/  BSYNC B1 ;  /* 0x0000000000017941 */ /* 0x000fea0003800000 */
.L_x_96:
[----:B-----5:R-:W-:Y:S01]  /*3d90*/  HADD2.F32 R4, -RZ, R114.H0_H0 ;  /* 0x20000072ff047230 */ /* 0x020fe20000004100 */
[----:B------:R-:W-:Y:S01]  /*3da0*/  ISETP.NE.AND P6, PT, R117, RZ, PT ;  /* 0x000000ff7500720c */ /* 0x000fe20003fc5270 */
[----:B------:R-:W-:Y:S03]  /*3db0*/  BSSY B1, `(.L_x_98) ;  /* 0x000000b000017945 */ /* 0x000fe60003800000 */
[----:B---3--:R-:W-:Y:S01]  /*3dc0*/  FMUL R5, R4, R89 ;  /* 0x0000005904057220 */ /* 0x008fe20000400000 */
[----:B------:R-:W-:-:S03]  /*3dd0*/  @P4 IMAD.MOV.U32 R4, RZ, RZ, R14 ;  /* 0x000000ffff044224 */ /* 0x000fc600078e000e */
[----:B------:R-:W-:-:S05]  /*3de0*/  FFMA R5, R28, R88, R5 ;  /* 0x000000581c057223 */ /* 0x000fca0000000005 */
[----:B------:R-:W-:-:S04]  /*3df0*/  F2FP.F16.F32.PACK_AB R5, RZ, R5 ;  /* 0x00000005ff05723e */ /* 0x000fc800000000ff */
[----:B------:R-:W-:Y:S01]  /*3e00*/  PRMT R6, R5, 0x7610, R6 ;  /* 0x0000761005067816 */ /* 0x000fe20000000006 */
[----:B------:R-:W-:-:S05]  /*3e10*/  @P4 IMAD.MOV.U32 R5, RZ, RZ, R15 ;  /* 0x000000ffff054224 */ /* 0x000fca00078e000f */
[----:B------:R3:W-:Y:S01]  /*3e20*/  @P4 STG.E.U16 desc[UR38][R4.64+0x10], R6 ;  /* 0x0000100604004986 */ /* 0x0007e2000c101526 */
[----:B------:R-:W-:-:S13]  /*3e30*/  ISETP.GT.AND P4, PT, R3, 0x80, P6 ;  /* 0x000000800300780c */ /* 0x000fda0003784270 */
[----:B---3--:R-:W-:Y:S05]  /*3e40*/  @!P4 BRA `(.L_x_99) ;  /* 0x000000000004c947 */ /* 0x008fea0003800000 */
[----:B------:R3:W5:Y:S02]  /*3e50*/  LDG.E.LTC128B.U16 R114, desc[UR38][R60.64+0x12] ;  /* 0x000012263c727981 */ /* 0x000764000c1e1520 */
.L_x_99:
[----:B------:R-:W-:Y:S05]  /*3e60*/  BSYNC B1 ;  /* 0x0000000000017941 */ /* 0x000fea0003800000 */
.L_x_98:
[----:B-----5:R-:W-:Y:S01]  /*3e70*/  HADD2.F32 R4, -RZ, R114.H0_H0 ;  /* 0x20000072ff047230 */ /* 0x020fe20000004100 */
[----:B------:R-:W-:Y:S01]  /*3e80*/  BSSY B1, `(.L_x_100) ;  /* 0x000000c000017945 */ /* 0x000fe20003800000 */
[----:B------:R-:W-:-:S03]  /*3e90*/  @P4 IMAD.MOV.U32 R5, RZ, RZ, R15 ;  /* 0x000000ffff054224 */ /* 0x000fc600078e000f */
[----:B------:R-:W-:-:S04]  /*3ea0*/  FMUL R4, R4, R89 ;  /* 0x0000005904047220 */ /* 0x000fc80000400000 */
[----:B------:R-:W-:-:S05]  /*3eb0*/  FFMA R4, R29, R88, R4 ;  /* 0x000000581d047223 */ /* 0x000fca0000000004 */
[----:B------:R-:W-:-:S04]  /*3ec0*/  F2FP.F16.F32.PACK_AB R4, RZ, R4 ;  /* 0x00000004ff04723e */ /* 0x000fc800000000ff */
[----:B------:R-:W-:Y:S01]  /*3ed0*/  PRMT R6, R4, 0x7610, R6 ;  /* 0x0000761004067816 */ /* 0x000fe20000000006 */
[----:B------:R-:W-:-:S05]  /*3ee0*/  @P4 IMAD.MOV.U32 R4, RZ, RZ, R14 ;  /* 0x000000ffff044224 */ /* 0x000fca00078e000e */
[----:B------:R0:W-:Y:S01]  /*3ef0*/  @P4 STG.E.U16 desc[UR38][R4.64+0x12], R6 ;  /* 0x0000120604004986 */ /* 0x0001e2000c101526 */
[----:B------:R-:W-:-:S04]  /*3f00*/  ISETP.NE.AND P4, PT, R115, RZ, PT ;  /* 0x000000ff7300720c */ /* 0x000fc80003f85270 */
[----:B------:R-:W-:-:S13]  /*3f10*/  ISETP.GT.AND P4, PT, R3, 0x88, P4 ;  /* 0x000000880300780c */ /* 0x000fda0002784270 */
[----:B0-----:R-:W-:Y:S05]  /*3f20*/  @!P4 BRA `(.L_x_101) ;  /* 0x000000000004c947 */ /* 0x001fea0003800000 */
[----:B------:R0:W5:Y:S02]  /*3f30*/  LDG.E.LTC128B.U16 R114, desc[UR38][R12.64+0x10] ;  /* 0x000010260c727981 */ /* 0x000164000c1e1520 */
.L_x_101:
[----:B------:R-:W-:Y:S05]  /*3f40*/  BSYNC B1 ;  /* 0x0000000000017941 */ /* 0x000fea0003800000 */
.L_x_100:
        /* <DEDUP_REMOVED lines=9> */
.L_x_103:
[----:B------:R-:W-:Y:S05]  /*3fe0*/  BSYNC B1 ;  /* 0x0000000000017941 */ /* 0x000fea0003800000 */
.L_x_102:
[----:B-----5:R-:W-:Y:S01]  /*3ff0*/  HADD2.F32 R4, -RZ, R114.H0_H0 ;  /* 0x20000072ff047230 */ /* 0x020fe20000004100 */
[----:B------:R-:W-:Y:S01]  /*4000*/  ISETP.NE.AND P6, PT, R118, RZ, PT ;  /* 0x000000ff7600720c */ /* 0x000fe20003fc5270 */
        /* <DEDUP_REMOVED lines=8> */
[----:B------:R-:W-:-:S13]  /*4090*/  ISETP.GT.AND P4, PT, R3, 0x80, P6 ;  /* 0x000000800300780c */ /* 0x000fda0003784270 */
[----:B0-----:R-:W-:Y:S05]  /*40a0*/  @!P4 BRA `(.L_x_105) ;  /* 0x000000000004c947 */ /* 0x001fea0003800000 */
[----:B------:R0:W5:Y:S02]  /*40b0*/  LDG.E.LTC128B.U16 R114, desc[UR38][R60.64+0x20] ;  /* 0x000020263c727981 */ /* 0x000164000c1e1520 */
.L_x_105:
[----:B------:R-:W-:Y:S05]  /*40c0*/  BSYNC B1 ;  /* 0x0000000000017941 */ /* 0x000fea0003800000 */
.L_x_104:
[----:B-----5:R-:W-:Y:S01]  /*40d0*/  HADD2.F32 R4, -RZ, R114.H0_H0 ;  /* 0x20000072ff047230 */ /* 0x020fe20000004100 */
[----:B------:R-:W-:Y:S01]  /*40e0*/  ISETP.NE.AND P6, PT, R100, RZ, PT ;  /* 0x000000ff6400720c */ /* 0x000fe20003fc5270 */
[----:B------:R-:W-:Y:S03]  /*40f0*/  BSSY B1, `(.L_x_106) ;  /* 0x000000b000017945 */ /* 0x000fe60003800000 */
[----:B------:R-:W-:Y:S01]  /*4100*/  FMUL R5, R4, R89 ;  /* 0x0000005904057220 */ /* 0x000fe20000400000 */
[----:B------:R-:W-:-:S03]  /*4110*/  @P4 IMAD.MOV.U32 R4, RZ, RZ, R14 ;  /* 0x000000ffff044224 */ /* 0x000fc600078e000e */
        /* <DEDUP_REMOVED lines=8> */
.L_x_107:
[----:B------:R-:W-:Y:S05]  /*41a0*/  BSYNC B1 ;  /* 0x0000000000017941 */ /* 0x000fea0003800000 */
.L_x_106:
        /* <DEDUP_REMOVED lines=13> */
.L_x_109:
[----:B------:R-:W-:Y:S05]  /*4280*/  BSYNC B1 ;  /* 0x0000000000017941 */ /* 0x000fea0003800000 */
.L_x_108:
[----:B-----5:R-:W-:Y:S01]  /*4290*/  HADD2.F32 R4, -RZ, R114.H0_H0 ;  /* 0x20000072ff047230 */ /* 0x020fe20000004100 */
[----:B------:R-:W-:Y:S04]  /*42a0*/  BSSY B1, `(.L_x_110) ;  /* 0x000000b000017945 */ /* 0x000fe80003800000 */
        /* <DEDUP_REMOVED lines=10> */
.L_x_111:
[----:B------:R-:W-:Y:S05]  /*4350*/  BSYNC B1 ;  /* 0x0000000000017941 */ /* 0x000fea0003800000 */
.L_x_110:
        /* <DEDUP_REMOVED lines=13> */
.L_x_113:
[----:B------:R-:W-:Y:S05]  /*4430*/  BSYNC B1 ;  /* 0x0000000000017941 */ /* 0x000fea0003800000 */
.L_x_112:
        /* <DEDUP_REMOVED lines=13> */
.L_x_115:
[----:B------:R-:W-:Y:S05]  /*4510*/  BSYNC B1 ;  /* 0x0000000000017941 */ /* 0x000fea0003800000 */
.L_x_114:
        /* <DEDUP_REMOVED lines=13> */
.L_x_117:
[----:B------:R-:W-:Y:S05]  /*45f0*/  BSYNC B1 ;  /* 0x0000000000017941 */ /* 0x000fea0003800000 */
.L_x_116:
        /* <DEDUP_REMOVED lines=12> */
.L_x_119:
[----:B------:R-:W-:Y:S05]  /*46c0*/  BSYNC B1 ;  /* 0x0000000000017941 */ /* 0x000fea0003800000 */
.L_x_118:
        /* <DEDUP_REMOVED lines=13> */
.L_x_121:
[----:B------:R-:W-:Y:S05]  /*47a0*/  BSYNC B1 ;  /* 0x0000000000017941 */ /* 0x000fea0003800000 */
.L_x_120:
        /* <DEDUP_REMOVED lines=13> */
.L_x_123:
[----:B------:R-:W-:Y:S05]  /*4880*/  BSYNC B1 ;  /* 0x0000000000017941 */ /* 0x000fea0003800000 */
.L_x_122:
        /* <DEDUP_REMOVED lines=13> */
.L_x_125:
[----:B------:R-:W-:Y:S05]  /*4960*/  BSYNC B1 ;  /* 0x0000000000017941 */ /* 0x000fea0003800000 */
.L_x_124:
        /* <DEDUP_REMOVED lines=12> */
.L_x_127:
[----:B------:R-:W-:Y:S05]  /*4a30*/  BSYNC B1 ;  /* 0x0000000000017941 */ /* 0x000fea0003800000 */
.L_x_126:
        /* <DEDUP_REMOVED lines=13> */
.L_x_129:
[----:B------:R-:W-:Y:S05]  /*4b10*/  BSYNC B1 ;  /* 0x0000000000017941 */ /* 0x000fea0003800000 */
.L_x_128:
        /* <DEDUP_REMOVED lines=12> */
.L_x_131:
[----:B------:R-:W-:Y:S05]  /*4be0*/  BSYNC B1 ;  /* 0x0000000000017941 */ /* 0x000fea0003800000 */
.L_x_130:
        /* <DEDUP_REMOVED lines=12> */
.L_x_133:
[----:B------:R-:W-:Y:S05]  /*4cb0*/  BSYNC B1 ;  /* 0x0000000000017941 */ /* 0x000fea0003800000 */
.L_x_132:
[----:B-----5:R-:W-:Y:S01]  /*4cc0*/  HADD2.F32 R4, -RZ, R114.H0_H0 ;  /* 0x20000072ff047230 */ /* 0x020fe20000004100 */
[----:B------:R-:W-:Y:S01]  /*4cd0*/  ISETP.GT.AND P5, PT, R3, 0x88, P5 ;  /* 0x000000880300780c */ /* 0x000fe20002fa4270 */
        /* <DEDUP_REMOVED lines=8> */
[----:B------:R-:W-:Y:S05]  /*4d60*/  @!P5 BRA `(.L_x_135) ;  /* 0x000000000004d947 */ /* 0x000fea0003800000 */
[----:B------:R0:W5:Y:S02]  /*4d70*/  LDG.E.LTC128B.U16 R114, desc[UR38][R12.64+0x52] ;  /* 0x000052260c727981 */ /* 0x000164000c1e1520 */
.L_x_135:
[----:B------:R-:W-:Y:S05]  /*4d80*/  BSYNC B1 ;  /* 0x0000000000017941 */ /* 0x000fea0003800000 */
.L_x_134:
[----:B0----5:R-:W-:Y:S01]  /*4d90*/  HADD2.F32 R4, -RZ, R114.H0_H0 ;  /* 0x20000072ff047230 */ /* 0x021fe20000004100 */
        /* <DEDUP_REMOVED lines=11> */
.L_x_137:
[----:B------:R-:W-:Y:S05]  /*4e50*/  BSYNC B1 ;  /* 0x0000000000017941 */ /* 0x000fea0003800000 */
.L_x_136:
[----:B0----5:R-:W-:Y:S01]  /*4e60*/  HADD2.F32 R4, -RZ, R114.H0_H0 ;  /* 0x20000072ff047230 */ /* 0x021fe20000004100 */
        /* <DEDUP_REMOVED lines=11> */
.L_x_139:
[----:B------:R-:W-:Y:S05]  /*4f20*/  BSYNC B1 ;  /* 0x0000000000017941 */ /* 0x000fea0003800000 */
.L_x_138:
        /* <DEDUP_REMOVED lines=12> */
.L_x_141:
[----:B------:R-:W-:Y:S05]  /*4ff0*/  BSYNC B1 ;  /* 0x0000000000017941 */ /* 0x000fea0003800000 */
.L_x_140:
        /* <DEDUP_REMOVED lines=12> */
.L_x_143:
[----:B------:R-:W-:Y:S05]  /*50c0*/  BSYNC B1 ;  /* 0x0000000000017941 */ /* 0x000fea0003800000 */
.L_x_142:
        /* <DEDUP_REMOVED lines=12> */
.L_x_145:
[----:B------:R-:W-:Y:S05]  /*5190*/  BSYNC B1 ;  /* 0x0000000000017941 */ /* 0x000fea0003800000 */
.L_x_144:
        /* <DEDUP_REMOVED lines=12> */
.L_x_147:
[----:B------:R-:W-:Y:S05]  /*5260*/  BSYNC B1 ;  /* 0x0000000000017941 */ /* 0x000fea0003800000 */
.L_x_146:
        /* <DEDUP_REMOVED lines=9> */
.L_x_149:
[----:B------:R-:W-:Y:S05]  /*5300*/  BSYNC B1 ;  /* 0x0000000000017941 */ /* 0x000fea0003800000 */
.L_x_148:
        /* <DEDUP_REMOVED lines=12> */
.L_x_151:
[----:B------:R-:W-:Y:S05]  /*53d0*/  BSYNC B1 ;  /* 0x0000000000017941 */ /* 0x000fea0003800000 */
.L_x_150:
[----:B------:R-:W-:Y:S05]  /*53e0*/  @!P0 BRA `(.L_x_152) ;  /* 0x0000001400848947 */ /* 0x000fea0003800000 */
[----:B-----5:R-:W-:-:S05]  /*53f0*/  HADD2.F32 R114, -RZ, R114.H0_H0 ;  /* 0x20000072ff727230 */ /* 0x020fca0000004100 */
[----:B------:R-:W-:-:S04]  /*5400*/  FMUL R114, R114, R89 ;  /* 0x0000005972727220 */ /* 0x000fc80000400000 */
[----:B------:R-:W-:-:S05]  /*5410*/  FFMA R114, R55, R88, R114 ;  /* 0x0000005837727223 */ /* 0x000fca0000000072 */
[----:B------:R-:W-:-:S05]  /*5420*/  F2FP.F16.F32.PACK_AB R114, RZ, R114 ;  /* 0x00000072ff72723e */ /* 0x000fca00000000ff */
[----:B------:R0:W-:Y:S01]  /*5430*/  STG.E.U16 desc[UR38][R10.64+0x72], R114 ;  /* 0x000072720a007986 */ /* 0x0001e2000c101526 */
[----:B------:R-:W-:Y:S05]  /*5440*/  BRA `(.L_x_152) ;  /* 0x00000014006c7947 */ /* 0x000fea0003800000 */
.L_x_29:
[----:B------:R-:W-:Y:S01]  /*5450*/  ULDC.64 UR4, c[0x0][0x5c0] ;  /* 0x0001700000047ab9 */ /* 0x000fe20000000a00 */
[-C--:B------:R-:W-:Y:S01]  /*5460*/  FMUL R56, R56, R88.reuse ;  /* 0x0000005838387220 */ /* 0x080fe20000400000 */
[----:B------:R-:W-:Y:S01]  /*5470*/  LEA R10, P1, R110, UR4, 0x1 ;  /* 0x000000046e0a7c11 */ /* 0x000fe2000f8208ff */
[----:B------:R-:W-:Y:S01]  /*5480*/  IMAD.SHL.U32 R7, R94, 0x2, RZ ;  /* 0x000000025e077824 */ /* 0x000fe200078e00ff */
[----:B------:R-:W-:Y:S01]  /*5490*/  ISETP.GT.AND P3, PT, R4, 0x1, PT ;  /* 0x000000010400780c */ /* 0x000fe20003f64270 */
[----:B------:R-:W-:Y:S01]  /*54a0*/  FMUL R57, R57, R88 ;  /* 0x0000005839397220 */ /* 0x000fe20000400000 */
[----:B------:R-:W-:Y:S01]  /*54b0*/  F2FP.F16.F32.PACK_AB R56, RZ, R56 ;  /* 0x00000038ff38723e */ /* 0x000fe200000000ff */
[-C--:B------:R-:W-:Y:S01]  /*54c0*/  FMUL R58, R58, R88.reuse ;  /* 0x000000583a3a7220 */ /* 0x080fe20000400000 */
[----:B------:R-:W-:Y:S01]  /*54d0*/  LEA.HI.X R11, R110, UR5, R103, 0x1, P1 ;  /* 0x000000056e0b7c11 */ /* 0x000fe200088f0c67 */
[-C--:B------:R-:W-:Y:S01]  /*54e0*/  FMUL R59, R59, R88.reuse ;  /* 0x000000583b3b7220 */ /* 0x080fe20000400000 */
[----:B------:R-:W-:Y:S01]  /*54f0*/  ISETP.GT.AND P1, PT, R3, RZ, P3 ;  /* 0x000000ff0300720c */ /* 0x000fe20001f24270 */
[----:B------:R-:W-:Y:S01]  /*5500*/  IMAD.SHL.U32 R19, R95, 0x2, RZ ;  /* 0x000000025f137824 */ /* 0x000fe200078e00ff */
[----:B------:R-:W-:Y:S01]  /*5510*/  ISETP.GT.AND P2, PT, R3, 0x8, P6 ;  /* 0x000000080300780c */ /* 0x000fe20003744270 */
[----:B------:R-:W-:Y:S01]  /*5520*/  @P0 STG.E.U16 desc[UR38][R10.64], R56 ;  /* 0x000000380a000986 */ /* 0x000fe2000c101526 */
[----:B------:R-:W-:Y:S01]  /*5530*/  SHF.L.U64.HI R5, R94, 0x1, R93 ;  /* 0x000000015e057819 */ /* 0x000fe2000001025d */
[----:B------:R-:W-:Y:S01]  /*5540*/  FMUL R60, R60, R88 ;  /* 0x000000583c3c7220 */ /* 0x000fe20000400000 */
[----:B------:R-:W-:Y:S01]  /*5550*/  IADD3 R8, P0, R7, R10, RZ ;  /* 0x0000000a07087210 */ /* 0x000fe20007f1e0ff */
[-C--:B------:R-:W-:Y:S01]  /*5560*/  FMUL R61, R61, R88.reuse ;  /* 0x000000583d3d7220 */ /* 0x080fe20000400000 */
[----:B------:R-:W-:Y:S01]  /*5570*/  F2FP.F16.F32.PACK_AB R57, RZ, R57 ;  /* 0x00000039ff39723e */ /* 0x000fe200000000ff */
[----:B------:R-:W-:Y:S01]  /*5580*/  FMUL R63, R63, R88 ;  /* 0x000000583f3f7220 */ /* 0x000fe20000400000 */
[----:B------:R-:W-:Y:S01]  /*5590*/  F2FP.F16.F32.PACK_AB R58, RZ, R58 ;  /* 0x0000003aff3a723e */ /* 0x000fe200000000ff */
[----:B------:R-:W-:Y:S01]  /*55a0*/  IMAD.X R9, R5, 0x1, R11, P0 ;  /* 0x0000000105097824 */ /* 0x000fe200000e060b */
[----:B------:R-:W-:Y:S01]  /*55b0*/  ISETP.GT.AND P0, PT, R3, 0x8, P3 ;  /* 0x000000080300780c */ /* 0x000fe20001f04270 */
[----:B------:R-:W-:Y:S01]  /*55c0*/  @P1 STG.E.U16 desc[UR38][R10.64+0x2], R57 ;  /* 0x000002390a001986 */ /* 0x000fe2000c101526 */
[----:B------:R-:W-:Y:S01]  /*55d0*/  F2FP.F16.F32.PACK_AB R59, RZ, R59 ;  /* 0x0000003bff3b723e */ /* 0x000fe200000000ff */
[----:B------:R-:W-:Y:S01]  /*55e0*/  FMUL R62, R62, R88 ;  /* 0x000000583e3e7220 */ /* 0x000fe20000400000 */
[----:B------:R-:W-:Y:S01]  /*55f0*/  SHF.L.U64.HI R13, R95, 0x1, R92 ;  /* 0x000000015f0d7819 */ /* 0x000fe2000001025c */
[----:B------:R-:W-:Y:S01]  /*5600*/  @P2 STG.E.U16 desc[UR38][R8.64], R58 ;  /* 0x0000003a08002986 */ /* 0x000fe2000c101526 */
[----:B------:R-:W-:Y:S01]  /*5610*/  IADD3 R6, P1, P2, R19, R10, R7 ;  /* 0x0000000a13067210 */ /* 0x000fe20007a3e007 */
[-C--:B------:R-:W-:Y:S01]  /*5620*/  FMUL R64, R64, R88.reuse ;  /* 0x0000005840407220 */ /* 0x080fe20000400000 */
[C---:B------:R-:W-:Y:S01]  /*5630*/  ISETP.GT.AND P4, PT, R4.reuse, 0x8, PT ;  /* 0x000000080400780c */ /* 0x040fe20003f84270 */
[-C--:B------:R-:W-:Y:S01]  /*5640*/  FMUL R65, R65, R88.reuse ;  /* 0x0000005841417220 */ /* 0x080fe20000400000 */
[----:B------:R-:W-:Y:S01]  /*5650*/  ISETP.GT.AND P3, PT, R4, 0x9, PT ;  /* 0x000000090400780c */ /* 0x000fe20003f64270 */
[-C--:B------:R-:W-:Y:S01]  /*5660*/  FMUL R66, R66, R88.reuse ;  /* 0x0000005842427220 */ /* 0x080fe20000400000 */
[----:B------:R-:W-:Y:S01]  /*5670*/  IADD3.X R7, R13, R11, R5, P1, P2 ;  /* 0x0000000b0d077210 */ /* 0x000fe20000fe4405 */
[----:B------:R-:W-:Y:S01]  /*5680*/  @P0 STG.E.U16 desc[UR38][R8.64+0x2], R59 ;  /* 0x0000023b08000986 */ /* 0x000fe2000c101526 */
[----:B------:R-:W-:Y:S01]  /*5690*/  ISETP.GT.AND P1, PT, R3, RZ, P4 ;  /* 0x000000ff0300720c */ /* 0x000fe20002724270 */
[-C--:B------:R-:W-:Y:S01]  /*56a0*/  FMUL R67, R67, R88.reuse ;  /* 0x0000005843437220 */ /* 0x080fe20000400000 */
[----:B------:R-:W-:Y:S01]  /*56b0*/  ISETP.GT.AND P0, PT, R3, RZ, P3 ;  /* 0x000000ff0300720c */ /* 0x000fe20001f04270 */
[----:B------:R-:W-:Y:S01]  /*56c0*/  FMUL R68, R68, R88 ;  /* 0x0000005844447220 */ /* 0x000fe20000400000 */
[----:B------:R-:W-:Y:S01]  /*56d0*/  F2FP.F16.F32.PACK_AB R60, RZ, R60 ;  /* 0x0000003cff3c723e */ /* 0x000fe200000000ff */
[-C--:B------:R-:W-:Y:S01]  /*56e0*/  FMUL R69, R69, R88.reuse ;  /* 0x0000005845457220 */ /* 0x080fe20000400000 */
[----:B------:R-:W-:Y:S01]  /*56f0*/  F2FP.F16.F32.PACK_AB R61, RZ, R61 ;  /* 0x0000003dff3d723e */ /* 0x000fe200000000ff */
[-C--:B------:R-:W-:Y:S01]  /*5700*/  FMUL R70, R70, R88.reuse ;  /* 0x0000005846467220 */ /* 0x080fe20000400000 */
[----:B------:R-:W-:Y:S01]  /*5710*/  F2FP.F16.F32.PACK_AB R63, RZ, R63 ;  /* 0x0000003fff3f723e */ /* 0x000fe200000000ff */
[----:B------:R-:W-:Y:S01]  /*5720*/  FMUL R71, R71, R88 ;  /* 0x0000005847477220 */ /* 0x000fe20000400000 */
[----:B------:R-:W-:Y:S01]  /*5730*/  F2FP.F16.F32.PACK_AB R62, RZ, R62 ;  /* 0x0000003eff3e723e */ /* 0x000fe200000000ff */
[----:B------:R-:W-:Y:S01]  /*5740*/  FMUL R72, R72, R88 ;  /* 0x0000005848487220 */ /* 0x000fe20000400000 */
[----:B------:R-:W-:Y:S01]  /*5750*/  F2FP.F16.F32.PACK_AB R64, RZ, R64 ;  /* 0x00000040ff40723e */ /* 0x000fe200000000ff */
[----:B------:R-:W-:Y:S01]  /*5760*/  @P1 STG.E.U16 desc[UR38][R10.64+0x10], R60 ;  /* 0x0000103c0a001986 */ /* 0x000fe2000c101526 */
[----:B------:R-:W-:Y:S01]  /*5770*/  ISETP.GT.AND P1, PT, R3, 0x8, P4 ;  /* 0x000000080300780c */ /* 0x000fe20002724270 */
[-C--:B------:R-:W-:Y:S01]  /*5780*/  FMUL R73, R73, R88.reuse ;  /* 0x0000005849497220 */ /* 0x080fe20000400000 */
[----:B------:R-:W-:Y:S01]  /*5790*/  ISETP.GT.AND P2, PT, R4, 0x11, PT ;  /* 0x000000110400780c */ /* 0x000fe20003f44270 */
[----:B------:R-:W-:Y:S01]  /*57a0*/  @P0 STG.E.U16 desc[UR38][R10.64+0x12], R61 ;  /* 0x0000123d0a000986 */ /* 0x000fe2000c101526 */
[----:B------:R-:W-:Y:S01]  /*57b0*/  ISETP.GT.AND P0, PT, R3, 0x8, P3 ;  /* 0x000000080300780c */ /* 0x000fe20001f04270 */
[-C--:B------:R-:W-:Y:S01]  /*57c0*/  FMUL R74, R74, R88.reuse ;  /* 0x000000584a4a7220 */ /* 0x080fe20000400000 */
[----:B------:R-:W-:Y:S01]  /*57d0*/  ISETP.GT.AND P3, PT, R4, 0x10, PT ;  /* 0x000000100400780c */ /* 0x000fe20003f64270 */
[-C--:B------:R-:W-:Y:S01]  /*57e0*/  FMUL R75, R75, R88.reuse ;  /* 0x000000584b4b7220 */ /* 0x080fe20000400000 */
[----:B------:R-:W-:Y:S01]  /*57f0*/  F2FP.F16.F32.PACK_AB R65, RZ, R65 ;  /* 0x00000041ff41723e */ /* 0x000fe200000000ff */
[----:B------:R-:W-:Y:S01]  /*5800*/  FMUL R76, R76, R88 ;  /* 0x000000584c4c7220 */ /* 0x000fe20000400000 */
[----:B------:R-:W-:Y:S01]  /*5810*/  F2FP.F16.F32.PACK_AB R66, RZ, R66 ;  /* 0x00000042ff42723e */ /* 0x000fe200000000ff */
[----:B------:R-:W-:Y:S01]  /*5820*/  FMUL R77, R77, R88 ;  /* 0x000000584d4d7220 */ /* 0x000fe20000400000 */
[----:B------:R-:W-:Y:S01]  /*5830*/  F2FP.F16.F32.PACK_AB R67, RZ, R67 ;  /* 0x00000043ff43723e */ /* 0x000fe200000000ff */
[----:B------:R-:W-:Y:S01]  /*5840*/  @P1 STG.E.U16 desc[UR38][R8.64+0x10], R62 ;  /* 0x0000103e08001986 */ /* 0x000fe2000c101526 */
[----:B------:R-:W-:Y:S01]  /*5850*/  F2FP.F16.F32.PACK_AB R68, RZ, R68 ;  /* 0x00000044ff44723e */ /* 0x000fe200000000ff */
[-C--:B------:R-:W-:Y:S01]  /*5860*/  FMUL R78, R78, R88.reuse ;  /* 0x000000584e4e7220 */ /* 0x080fe20000400000 */
[----:B------:R-:W-:Y:S01]  /*5870*/  ISETP.GT.AND P1, PT, R4, 0x19, PT ;  /* 0x000000190400780c */ /* 0x000fe20003f24270 */
[----:B------:R-:W-:Y:S01]  /*5880*/  @P0 STG.E.U16 desc[UR38][R8.64+0x12], R63 ;  /* 0x0000123f08000986 */ /* 0x000fe2000c101526 */
[----:B------:R-:W-:Y:S01]  /*5890*/  ISETP.GT.AND P0, PT, R3, RZ, P3 ;  /* 0x000000ff0300720c */ /* 0x000fe20001f04270 */
[-C--:B------:R-:W-:Y:S01]  /*58a0*/  FMUL R79, R79, R88.reuse ;  /* 0x000000584f4f7220 */ /* 0x080fe20000400000 */
[----:B------:R-:W-:Y:S01]  /*58b0*/  F2FP.F16.F32.PACK_AB R69, RZ, R69 ;  /* 0x00000045ff45723e */ /* 0x000fe200000000ff */
[----:B------:R-:W-:Y:S01]  /*58c0*/  FMUL R80, R80, R88 ;  /* 0x0000005850507220 */ /* 0x000fe20000400000 */
[----:B------:R-:W-:Y:S01]  /*58d0*/  F2FP.F16.F32.PACK_AB R70, RZ, R70 ;  /* 0x00000046ff46723e */ /* 0x000fe200000000ff */
        /* <DEDUP_REMOVED lines=8> */
[----:B------:R-:W-:Y:S01]  /*5960*/  @P0 STG.E.U16 desc[UR38][R10.64+0x20], R64 ;  /* 0x000020400a000986 */ /* 0x000fe2000c101526 */
[----:B------:R-:W-:Y:S01]  /*5970*/  ISETP.GT.AND P0, PT, R3, RZ, P2 ;  /* 0x000000ff0300720c */ /* 0x000fe20001704270 */
[-C--:B------:R-:W-:Y:S01]  /*5980*/  FMUL R85, R85, R88.reuse ;  /* 0x0000005855557220 */ /* 0x080fe20000400000 */
[----:B------:R-:W-:Y:S01]  /*5990*/  F2FP.F16.F32.PACK_AB R75, RZ, R75 ;  /* 0x0000004bff4b723e */ /* 0x000fe200000000ff */
[-C--:B------:R-:W-:Y:S01]  /*59a0*/  FMUL R86, R86, R88.reuse ;  /* 0x0000005856567220 */ /* 0x080fe20000400000 */
[----:B------:R-:W-:Y:S01]  /*59b0*/  ISETP.GT.AND P5, PT, R4, 0x28, PT ;  /* 0x000000280400780c */ /* 0x000fe20003fa4270 */
[----:B------:R-:W-:Y:S01]  /*59c0*/  FMUL R87, R87, R88 ;  /* 0x0000005857577220 */ /* 0x000fe20000400000 */
[----:B------:R-:W-:Y:S01]  /*59d0*/  F2FP.F16.F32.PACK_AB R76, RZ, R76 ;  /* 0x0000004cff4c723e */ /* 0x000fe200000000ff */
[-C--:B------:R-:W-:Y:S01]  /*59e0*/  FMUL R24, R24, R88.reuse ;  /* 0x0000005818187220 */ /* 0x080fe20000400000 */
[----:B------:R-:W-:Y:S01]  /*59f0*/  ISETP.GT.AND P4, PT, R4, 0x29, PT ;  /* 0x000000290400780c */ /* 0x000fe20003f84270 */
[-C--:B------:R-:W-:Y:S01]  /*5a00*/  FMUL R25, R25, R88.reuse ;  /* 0x0000005819197220 */ /* 0x080fe20000400000 */
[----:B------:R-:W-:Y:S01]  /*5a10*/  F2FP.F16.F32.PACK_AB R77, RZ, R77 ;  /* 0x0000004dff4d723e */ /* 0x000fe200000000ff */
[----:B------:R-:W-:Y:S01]  /*5a20*/  FMUL R26, R26, R88 ;  /* 0x000000581a1a7220 */ /* 0x000fe20000400000 */
[----:B------:R-:W-:Y:S01]  /*5a30*/  F2FP.F16.F32.PACK_AB R78, RZ, R78 ;  /* 0x0000004eff4e723e */ /* 0x000fe200000000ff */
[----:B------:R-:W-:Y:S01]  /*5a40*/  @P0 STG.E.U16 desc[UR38][R10.64+0x22], R65 ;  /* 0x000022410a000986 */ /* 0x000fe2000c101526 */
[----:B------:R-:W-:Y:S01]  /*5a50*/  ISETP.GT.AND P0, PT, R3, 0x8, P3 ;  /* 0x000000080300780c */ /* 0x000fe20001f04270 */
[-C--:B------:R-:W-:Y:S01]  /*5a60*/  FMUL R27, R27, R88.reuse ;  /* 0x000000581b1b7220 */ /* 0x080fe20000400000 */
[----:B------:R-:W-:Y:S01]  /*5a70*/  F2FP.F16.F32.PACK_AB R79, RZ, R79 ;  /* 0x0000004fff4f723e */ /* 0x000fe200000000ff */
[-C--:B------:R-:W-:Y:S01]  /*5a80*/  FMUL R28, R28, R88.reuse ;  /* 0x000000581c1c7220 */ /* 0x080fe20000400000 */
[----:B------:R-:W-:Y:S01]  /*5a90*/  ISETP.GT.AND P3, PT, R4, 0x30, PT ;  /* 0x000000300400780c */ /* 0x000fe20003f64270 */
        /* <DEDUP_REMOVED lines=8> */
[----:B------:R-:W-:Y:S01]  /*5b20*/  @P0 STG.E.U16 desc[UR38][R8.64+0x20], R66 ;  /* 0x0000204208000986 */ /* 0x000fe2000c101526 */
[----:B------:R-:W-:Y:S01]  /*5b30*/  ISETP.GT.AND P0, PT, R3, 0x8, P2 ;  /* 0x000000080300780c */ /* 0x000fe20001704270 */
[-C--:B------:R-:W-:Y:S01]  /*5b40*/  FMUL R33, R33, R88.reuse ;  /* 0x0000005821217220 */ /* 0x080fe20000400000 */
[----:B------:R-:W-:Y:S01]  /*5b50*/  ISETP.GT.AND P2, PT, R4, 0x18, PT ;  /* 0x000000180400780c */ /* 0x000fe20003f44270 */
[----:B------:R-:W-:Y:S01]  /*5b60*/  FMUL R34, R34, R88 ;  /* 0x0000005822227220 */ /* 0x000fe20000400000 */
[----:B------:R-:W-:Y:S01]  /*5b70*/  F2FP.F16.F32.PACK_AB R84, RZ, R84 ;  /* 0x00000054ff54723e */ /* 0x000fe200000000ff */
[-C--:B------:R-:W-:Y:S01]  /*5b80*/  FMUL R35, R35, R88.reuse ;  /* 0x0000005823237220 */ /* 0x080fe20000400000 */
[----:B------:R-:W-:Y:S01]  /*5b90*/  P2R R5, PR, RZ, 0x20 ;  /* 0x00000020ff057803 */ /* 0x000fe20000000000 */
[-C--:B------:R-:W-:Y:S01]  /*5ba0*/  FMUL R36, R36, R88.reuse ;  /* 0x0000005824247220 */ /* 0x080fe20000400000 */
[----:B------:R-:W-:Y:S01]  /*5bb0*/  F2FP.F16.F32.PACK_AB R85, RZ, R85 ;  /* 0x00000055ff55723e */ /* 0x000fe200000000ff */
[----:B------:R-:W-:Y:S01]  /*5bc0*/  FMUL R37, R37, R88 ;  /* 0x0000005825257220 */ /* 0x000fe20000400000 */
[----:B------:R-:W-:Y:S01]  /*5bd0*/  F2FP.F16.F32.PACK_AB R86, RZ, R86 ;  /* 0x00000056ff56723e */ /* 0x000fe200000000ff */
[-C--:B------:R-:W-:Y:S01]  /*5be0*/  FMUL R38, R38, R88.reuse ;  /* 0x0000005826267220 */ /* 0x080fe20000400000 */
[----:B------:R-:W-:Y:S01]  /*5bf0*/  F2FP.F16.F32.PACK_AB R87, RZ, R87 ;  /* 0x00000057ff57723e */ /* 0x000fe200000000ff */
[----:B------:R-:W-:Y:S01]  /*5c00*/  @P0 STG.E.U16 desc[UR38][R8.64+0x22], R67 ;  /* 0x0000224308000986 */ /* 0x000fe2000c101526 */
[----:B------:R-:W-:Y:S01]  /*5c10*/  ISETP.GT.AND P0, PT, R3, RZ, P2 ;  /* 0x000000ff0300720c */ /* 0x000fe20001704270 */
        /* <DEDUP_REMOVED lines=36> */
[----:B------:R-:W-:Y:S01]  /*5e60*/  FMUL R55, R55, R88 ;  /* 0x0000005837377220 */ /* 0x000fe20000400000 */
[----:B------:R-:W-:-:S02]  /*5e70*/  F2FP.F16.F32.PACK_AB R39, RZ, R39 ;  /* 0x00000027ff27723e */ /* 0x000fc400000000ff */
[----:B------:R-:W-:Y:S01]  /*5e80*/  F2FP.F16.F32.PACK_AB R40, RZ, R40 ;  /* 0x00000028ff28723e */ /* 0x000fe200000000ff */
[----:B------:R-:W-:Y:S01]  /*5e90*/  @P0 STG.E.U16 desc[UR38][R8.64+0x30], R70 ;  /* 0x0000304608000986 */ /* 0x000fe2000c101526 */
[----:B------:R-:W-:Y:S02]  /*5ea0*/  ISETP.GT.AND P0, PT, R3, 0x8, P1 ;  /* 0x000000080300780c */ /* 0x000fe40000f04270 */
[----:B------:R-:W-:Y:S02]  /*5eb0*/  ISETP.GT.AND P1, PT, R4, 0x21, PT ;  /* 0x000000210400780c */ /* 0x000fe40003f24270 */
[----:B------:R-:W-:Y:S02]  /*5ec0*/  F2FP.F16.F32.PACK_AB R41, RZ, R41 ;  /* 0x00000029ff29723e */ /* 0x000fe400000000ff */
[----:B------:R-:W-:Y:S02]  /*5ed0*/  F2FP.F16.F32.PACK_AB R42, RZ, R42 ;  /* 0x0000002aff2a723e */ /* 0x000fe400000000ff */
[----:B------:R-:W-:-:S02]  /*5ee0*/  F2FP.F16.F32.PACK_AB R43, RZ, R43 ;  /* 0x0000002bff2b723e */ /* 0x000fc400000000ff */
[----:B------:R-:W-:Y:S02]  /*5ef0*/  F2FP.F16.F32.PACK_AB R44, RZ, R44 ;  /* 0x0000002cff2c723e */ /* 0x000fe400000000ff */
[----:B------:R-:W-:Y:S01]  /*5f00*/  F2FP.F16.F32.PACK_AB R45, RZ, R45 ;  /* 0x0000002dff2d723e */ /* 0x000fe200000000ff */
[----:B------:R-:W-:Y:S01]  /*5f10*/  @P0 STG.E.U16 desc[UR38][R8.64+0x32], R71 ;  /* 0x0000324708000986 */ /* 0x000fe2000c101526 */
[----:B------:R-:W-:Y:S02]  /*5f20*/  ISETP.GT.AND P0, PT, R3, RZ, P2 ;  /* 0x000000ff0300720c */ /* 0x000fe40001704270 */
[----:B------:R-:W-:Y:S02]  /*5f30*/  F2FP.F16.F32.PACK_AB R46, RZ, R46 ;  /* 0x0000002eff2e723e */ /* 0x000fe400000000ff */
[----:B------:R-:W-:Y:S02]  /*5f40*/  F2FP.F16.F32.PACK_AB R47, RZ, R47 ;  /* 0x0000002fff2f723e */ /* 0x000fe400000000ff */
[----:B------:R-:W-:-:S02]  /*5f50*/  F2FP.F16.F32.PACK_AB R48, RZ, R48 ;  /* 0x00000030ff30723e */ /* 0x000fc400000000ff */
[----:B------:R-:W-:Y:S02]  /*5f60*/  F2FP.F16.F32.PACK_AB R49, RZ, R49 ;  /* 0x00000031ff31723e */ /* 0x000fe400000000ff */
[----:B------:R-:W-:Y:S02]  /*5f70*/  F2FP.F16.F32.PACK_AB R50, RZ, R50 ;  /* 0x00000032ff32723e */ /* 0x000fe400000000ff */
[----:B------:R-:W-:Y:S01]  /*5f80*/  F2FP.F16.F32.PACK_AB R51, RZ, R51 ;  /* 0x00000033ff33723e */ /* 0x000fe200000000ff */
[----:B------:R-:W-:Y:S01]  /*5f90*/  @P0 STG.E.U16 desc[UR38][R10.64+0x40], R72 ;  /* 0x000040480a000986 */ /* 0x000fe2000c101526 */
[----:B------:R-:W-:Y:S02]  /*5fa0*/  ISETP.GT.AND P0, PT, R3, RZ, P1 ;  /* 0x000000ff0300720c */ /* 0x000fe40000f04270 */
[----:B------:R-:W-:Y:S02]  /*5fb0*/  F2FP.F16.F32.PACK_AB R52, RZ, R52 ;  /* 0x00000034ff34723e */ /* 0x000fe400000000ff */
[----:B------:R-:W-:-:S02]  /*5fc0*/  F2FP.F16.F32.PACK_AB R53, RZ, R53 ;  /* 0x00000035ff35723e */ /* 0x000fc400000000ff */
[----:B------:R-:W-:Y:S02]  /*5fd0*/  F2FP.F16.F32.PACK_AB R54, RZ, R54 ;  /* 0x00000036ff36723e */ /* 0x000fe400000000ff */
[----:B------:R-:W-:-:S05]  /*5fe0*/  F2FP.F16.F32.PACK_AB R55, RZ, R55 ;  /* 0x00000037ff37723e */ /* 0x000fca00000000ff */
[----:B------:R-:W-:Y:S01]  /*5ff0*/  @P0 STG.E.U16 desc[UR38][R10.64+0x42], R73 ;  /* 0x000042490a000986 */ /* 0x000fe2000c101526 */
[----:B------:R-:W-:Y:S02]  /*6000*/  ISETP.GT.AND P0, PT, R3, 0x8, P2 ;  /* 0x000000080300780c */ /* 0x000fe40001704270 */
[----:B------:R-:W-:-:S11]  /*6010*/  ISETP.GT.AND P2, PT, R4, 0x38, PT ;  /* 0x000000380400780c */ /* 0x000fd60003f44270 */
[----:B------:R-:W-:Y:S01]  /*6020*/  @P0 STG.E.U16 desc[UR38][R8.64+0x40], R74 ;  /* 0x0000404a08000986 */ /* 0x000fe2000c101526 */
[----:B------:R-:W-:-:S13]  /*6030*/  ISETP.GT.AND P0, PT, R3, 0x8, P1 ;  /* 0x000000080300780c */ /* 0x000fda0000f04270 */
[----:B------:R-:W-:Y:S01]  /*6040*/  @P0 STG.E.U16 desc[UR38][R8.64+0x42], R75 ;  /* 0x0000424b08000986 */ /* 0x000fe2000c101526 */
[----:B------:R-:W-:-:S13]  /*6050*/  ISETP.GT.AND P0, PT, R3, RZ, P5 ;  /* 0x000000ff0300720c */ /* 0x000fda0002f04270 */
[----:B------:R-:W-:Y:S01]  /*6060*/  @P0 STG.E.U16 desc[UR38][R10.64+0x50], R76 ;  /* 0x0000504c0a000986 */ /* 0x000fe2000c101526 */
[----:B------:R-:W-:-:S13]  /*6070*/  ISETP.GT.AND P0, PT, R3, RZ, P4 ;  /* 0x000000ff0300720c */ /* 0x000fda0002704270 */
[----:B------:R-:W-:Y:S01]  /*6080*/  @P0 STG.E.U16 desc[UR38][R10.64+0x52], R77 ;  /* 0x0000524d0a000986 */ /* 0x000fe2000c101526 */
[----:B------:R-:W-:-:S13]  /*6090*/  ISETP.GT.AND P0, PT, R3, 0x8, P5 ;  /* 0x000000080300780c */ /* 0x000fda0002f04270 */
[----:B------:R-:W-:Y:S01]  /*60a0*/  @P0 STG.E.U16 desc[UR38][R8.64+0x50], R78 ;  /* 0x0000504e08000986 */ /* 0x000fe2000c101526 */
[----:B------:R-:W-:-:S13]  /*60b0*/  ISETP.GT.AND P0, PT, R3, 0x8, P4 ;  /* 0x000000080300780c */ /* 0x000fda0002704270 */
[----:B------:R-:W-:Y:S01]  /*60c0*/  @P0 STG.E.U16 desc[UR38][R8.64+0x52], R79 ;  /* 0x0000524f08000986 */ /* 0x000fe2000c101526 */
[----:B------:R-:W-:-:S13]  /*60d0*/  ISETP.GT.AND P0, PT, R3, RZ, P3 ;  /* 0x000000ff0300720c */ /* 0x000fda0001f04270 */
[----:B------:R-:W-:Y:S01]  /*60e0*/  @P0 STG.E.U16 desc[UR38][R10.64+0x60], R80 ;  /* 0x000060500a000986 */ /* 0x000fe2000c101526 */
[----:B------:R-:W-:-:S04]  /*60f0*/  ISETP.GT.AND P0, PT, R4, 0x31, PT ;  /* 0x000000310400780c */ /* 0x000fc80003f04270 */
[----:B------:R-:W-:-:S13]  /*6100*/  ISETP.GT.AND P1, PT, R3, RZ, P0 ;  /* 0x000000ff0300720c */ /* 0x000fda0000724270 */
[----:B------:R-:W-:Y:S01]  /*6110*/  @P1 STG.E.U16 desc[UR38][R10.64+0x62], R81 ;  /* 0x000062510a001986 */ /* 0x000fe2000c101526 */
[----:B------:R-:W-:-:S13]  /*6120*/  ISETP.GT.AND P1, PT, R3, 0x8, P3 ;  /* 0x000000080300780c */ /* 0x000fda0001f24270 */
[----:B------:R-:W-:Y:S01]  /*6130*/  @P1 STG.E.U16 desc[UR38][R8.64+0x60], R82 ;  /* 0x0000605208001986 */ /* 0x000fe2000c101526 */
[----:B------:R-:W-:-:S13]  /*6140*/  ISETP.GT.AND P1, PT, R3, 0x8, P0 ;  /* 0x000000080300780c */ /* 0x000fda0000724270 */
[----:B------:R-:W-:Y:S01]  /*6150*/  @P1 STG.E.U16 desc[UR38][R8.64+0x62], R83 ;  /* 0x0000625308001986 */ /* 0x000fe2000c101526 */
[----:B------:R-:W-:-:S05]  /*6160*/  IADD3 R14, P1, R19, R8, RZ ;  /* 0x00000008130e7210 */ /* 0x000fca0007f3e0ff */
[----:B------:R-:W-:Y:S01]  /*6170*/  IMAD.X R15, R13, 0x1, R9, P1 ;  /* 0x000000010d0f7824 */ /* 0x000fe200008e0609 */
[----:B------:R-:W-:-:S13]  /*6180*/  ISETP.GT.AND P1, PT, R3, RZ, P2 ;  /* 0x000000ff0300720c */ /* 0x000fda0001724270 */
[----:B------:R-:W-:Y:S01]  /*6190*/  @P1 STG.E.U16 desc[UR38][R10.64+0x70], R84 ;  /* 0x000070540a001986 */ /* 0x000fe2000c101526 */
[----:B------:R-:W-:-:S05]  /*61a0*/  IADD3 R20, P1, R19, R8, RZ ;  /* 0x0000000813147210 */ /* 0x000fca0007f3e0ff */
[----:B------:R-:W-:Y:S01]  /*61b0*/  IMAD.X R21, R13, 0x1, R9, P1 ;  /* 0x000000010d157824 */ /* 0x000fe200008e0609 */
[----:B------:R-:W-:-:S05]  /*61c0*/  IADD3 R12, P1, R19, R10, RZ ;  /* 0x0000000a130c7210 */ /* 0x000fca0007f3e0ff */
[----:B------:R-:W-:Y:S01]  /*61d0*/  IMAD.X R13, R13, 0x1, R11, P1 ;  /* 0x000000010d0d7824 */ /* 0x000fe200008e060b */
[----:B------:R-:W-:-:S04]  /*61e0*/  ISETP.GT.AND P1, PT, R4, 0x39, PT ;  /* 0x000000390400780c */ /* 0x000fc80003f24270 */
[----:B------:R-:W-:-:S13]  /*61f0*/  ISETP.GT.AND P5, PT, R3, RZ, P1 ;  /* 0x000000ff0300720c */ /* 0x000fda0000fa4270 */
[----:B------:R-:W-:Y:S01]  /*6200*/  @P5 STG.E.U16 desc[UR38][R10.64+0x72], R85 ;  /* 0x000072550a005986 */ /* 0x000fe2000c101526 */
[----:B------:R-:W-:-:S13]  /*6210*/  ISETP.GT.AND P5, PT, R3, 0x8, P2 ;  /* 0x000000080300780c */ /* 0x000fda00017a4270 */
[----:B------:R-:W-:Y:S01]  /*6220*/  @P5 STG.E.U16 desc[UR38][R8.64+0x70], R86 ;  /* 0x0000705608005986 */ /* 0x000fe2000c101526 */
[----:B------:R-:W-:-:S13]  /*6230*/  ISETP.GT.AND P5, PT, R3, 0x8, P1 ;  /* 0x000000080300780c */ /* 0x000fda0000fa4270 */
[----:B------:R0:W-:Y:S01]  /*6240*/  @P5 STG.E.U16 desc[UR38][R8.64+0x72], R87 ;  /* 0x0000725708005986 */ /* 0x0001e2000c101526 */
[C---:B------:R-:W-:Y:S02]  /*6250*/  ISETP.GT.AND P5, PT, R3.reuse, 0x80, P6 ;  /* 0x000000800300780c */ /* 0x040fe400037a4270 */
[----:B------:R-:W-:-:S11]  /*6260*/  ISETP.GT.AND P6, PT, R3, 0x88, P6 ;  /* 0x000000880300780c */ /* 0x000fd600037c4270 */
[----:B------:R-:W-:Y:S01]  /*6270*/  @P5 STG.E.U16 desc[UR38][R12.64], R24 ;  /* 0x000000180c005986 */ /* 0x000fe2000c101526 */
[----:B------:R-:W-:-:S04]  /*6280*/  ISETP.GT.AND P5, PT, R4, 0x1, PT ;  /* 0x000000010400780c */ /* 0x000fc80003fa4270 */
[----:B------:R-:W-:-:S13]  /*6290*/  ISETP.GT.AND P5, PT, R3, 0x80, P5 ;  /* 0x000000800300780c */ /* 0x000fda0002fa4270 */
[----:B0-----:R-:W-:Y:S02]  /*62a0*/  @P5 IMAD.MOV.U32 R8, RZ, RZ, R12 ;  /* 0x000000ffff085224 */ /* 0x001fe400078e000c */
[----:B------:R-:W-:-:S05]  /*62b0*/  @P5 IMAD.MOV.U32 R9, RZ, RZ, R13 ;  /* 0x000000ffff095224 */ /* 0x000fca00078e000d */
[----:B------:R0:W-:Y:S01]  /*62c0*/  @P5 STG.E.U16 desc[UR38][R8.64+0x2], R25 ;  /* 0x0000021908005986 */ /* 0x0001e2000c101526 */
[----:B------:R-:W-:-:S03]  /*62d0*/  ISETP.NE.AND P5, PT, R5, RZ, PT ;  /* 0x000000ff0500720c */ /* 0x000fc60003fa5270 */
[----:B------:R-:W-:Y:S01]  /*62e0*/  @P6 STG.E.U16 desc[UR38][R14.64], R26 ;  /* 0x0000001a0e006986 */ /* 0x000fe2000c101526 */
[----:B------:R-:W-:-:S04]  /*62f0*/  ISETP.GT.AND P6, PT, R4, 0x1, PT ;  /* 0x000000010400780c */ /* 0x000fc80003fc4270 */
[----:B------:R-:W-:-:S13]  /*6300*/  ISETP.GT.AND P6, PT, R3, 0x88, P6 ;  /* 0x000000880300780c */ /* 0x000fda00037c4270 */
[----:B------:R-:W-:Y:S01]  /*6310*/  @P6 STG.E.U16 desc[UR38][R20.64+0x2], R27 ;  /* 0x0000021b14006986 */ /* 0x000fe2000c101526 */
[----:B------:R-:W-:-:S04]  /*6320*/  ISETP.GT.AND P6, PT, R4, 0x8, PT ;  /* 0x000000080400780c */ /* 0x000fc80003fc4270 */
[----:B------:R-:W-:-:S13]  /*6330*/  ISETP.GT.AND P6, PT, R3, 0x80, P6 ;  /* 0x000000800300780c */ /* 0x000fda00037c4270 */
[----:B0-----:R-:W-:Y:S02]  /*6340*/  @P6 IMAD.MOV.U32 R8, RZ, RZ, R12 ;  /* 0x000000ffff086224 */ /* 0x001fe400078e000c */
[----:B------:R-:W-:-:S05]  /*6350*/  @P6 IMAD.MOV.U32 R9, RZ, RZ, R13 ;  /* 0x000000ffff096224 */ /* 0x000fca00078e000d */
[----:B------:R0:W-:Y:S01]  /*6360*/  @P6 STG.E.U16 desc[UR38][R8.64+0x10], R28 ;  /* 0x0000101c08006986 */ /* 0x0001e2000c101526 */
[----:B------:R-:W-:-:S04]  /*6370*/  ISETP.GT.AND P6, PT, R4, 0x9, PT ;  /* 0x000000090400780c */ /* 0x000fc80003fc4270 */
[----:B------:R-:W-:-:S13]  /*6380*/  ISETP.GT.AND P6, PT, R3, 0x80, P6 ;  /* 0x000000800300780c */ /* 0x000fda00037c4270 */
[----:B0-----:R-:W-:Y:S02]  /*6390*/  @P6 IMAD.MOV.U32 R8, RZ, RZ, R12 ;  /* 0x000000ffff086224 */ /* 0x001fe400078e000c */
[----:B------:R-:W-:-:S05]  /*63a0*/  @P6 IMAD.MOV.U32 R9, RZ, RZ, R13 ;  /* 0x000000ffff096224 */ /* 0x000fca00078e000d */
[----:B------:R0:W-:Y:S01]  /*63b0*/  @P6 STG.E.U16 desc[UR38][R8.64+0x12], R29 ;  /* 0x0000121d08006986 */ /* 0x0001e2000c101526 */
[----:B------:R-:W-:-:S04]  /*63c0*/  ISETP.GT.AND P6, PT, R4, 0x8, PT ;  /* 0x000000080400780c */ /* 0x000fc80003fc4270 */
[----:B------:R-:W-:-:S13]  /*63d0*/  ISETP.GT.AND P6, PT, R3, 0x88, P6 ;  /* 0x000000880300780c */ /* 0x000fda00037c4270 */
        /* <DEDUP_REMOVED lines=45> */
[----:B------:R-:W-:Y:S01]  /*66b0*/  @P6 STG.E.U16 desc[UR38][R8.64+0x42], R41 ;  /* 0x0000422908006986 */ /* 0x000fe2000c101526 */
[----:B------:R-:W-:-:S04]  /*66c0*/  ISETP.GT.AND P6, PT, R4, 0x20, PT ;  /* 0x000000200400780c */ /* 0x000fc80003fc4270 */
[----:B------:R-:W-:-:S13]  /*66d0*/  ISETP.GT.AND P6, PT, R3, 0x88, P6 ;  /* 0x000000880300780c */ /* 0x000fda00037c4270 */
[----:B------:R-:W-:Y:S01]  /*66e0*/  @P6 STG.E.U16 desc[UR38][R6.64+0x40], R42 ;  /* 0x0000402a06006986 */ /* 0x000fe2000c101526 */
[----:B------:R-:W-:-:S04]  /*66f0*/  ISETP.GT.AND P6, PT, R4, 0x21, PT ;  /* 0x000000210400780c */ /* 0x000fc80003fc4270 */
[----:B------:R-:W-:-:S13]  /*6700*/  ISETP.GT.AND P6, PT, R3, 0x88, P6 ;  /* 0x000000880300780c */ /* 0x000fda00037c4270 */
[----:B------:R-:W-:Y:S02]  /*6710*/  @P6 IMAD.MOV.U32 R4, RZ, RZ, R6 ;  /* 0x000000ffff046224 */ /* 0x000fe400078e0006 */
[----:B------:R-:W-:-:S05]  /*6720*/  @P6 IMAD.MOV.U32 R5, RZ, RZ, R7 ;  /* 0x000000ffff056224 */ /* 0x000fca00078e0007 */
[----:B------:R0:W-:Y:S01]  /*6730*/  @P6 STG.E.U16 desc[UR38][R4.64+0x42], R43 ;  /* 0x0000422b04006986 */ /* 0x0001e2000c101526 */
[C---:B------:R-:W-:Y:S02]  /*6740*/  ISETP.GT.AND P6, PT, R3.reuse, 0x80, P5 ;  /* 0x000000800300780c */ /* 0x040fe40002fc4270 */
[----:B------:R-:W-:-:S11]  /*6750*/  ISETP.GT.AND P5, PT, R3, 0x88, P5 ;  /* 0x000000880300780c */ /* 0x000fd60002fa4270 */
[----:B0-----:R-:W-:Y:S02]  /*6760*/  @P6 IMAD.MOV.U32 R4, RZ, RZ, R12 ;  /* 0x000000ffff046224 */ /* 0x001fe400078e000c */
[----:B------:R-:W-:-:S05]  /*6770*/  @P6 IMAD.MOV.U32 R5, RZ, RZ, R13 ;  /* 0x000000ffff056224 */ /* 0x000fca00078e000d */
[----:B------:R0:W-:Y:S01]  /*6780*/  @P6 STG.E.U16 desc[UR38][R4.64+0x50], R44 ;  /* 0x0000502c04006986 */ /* 0x0001e2000c101526 */
[C---:B------:R-:W-:Y:S02]  /*6790*/  ISETP.GT.AND P6, PT, R3.reuse, 0x80, P4 ;  /* 0x000000800300780c */ /* 0x040fe400027c4270 */
[----:B------:R-:W-:-:S11]  /*67a0*/  ISETP.GT.AND P4, PT, R3, 0x88, P4 ;  /* 0x000000880300780c */ /* 0x000fd60002784270 */
[----:B0-----:R-:W-:Y:S02]  /*67b0*/  @P6 IMAD.MOV.U32 R4, RZ, RZ, R12 ;  /* 0x000000ffff046224 */ /* 0x001fe400078e000c */
[----:B------:R-:W-:-:S05]  /*67c0*/  @P6 IMAD.MOV.U32 R5, RZ, RZ, R13 ;  /* 0x000000ffff056224 */ /* 0x000fca00078e000d */
[----:B------:R0:W-:Y:S02]  /*67d0*/  @P6 STG.E.U16 desc[UR38][R4.64+0x52], R45 ;  /* 0x0000522d04006986 */ /* 0x0001e4000c101526 */
[----:B0-----:R-:W-:Y:S02]  /*67e0*/  @P5 IMAD.MOV.U32 R4, RZ, RZ, R6 ;  /* 0x000000ffff045224 */ /* 0x001fe400078e0006 */
[----:B------:R-:W-:-:S05]  /*67f0*/  @P5 IMAD.MOV.U32 R5, RZ, RZ, R7 ;  /* 0x000000ffff055224 */ /* 0x000fca00078e0007 */
[----:B------:R0:W-:Y:S01]  /*6800*/  @P5 STG.E.U16 desc[UR38][R4.64+0x50], R46 ;  /* 0x0000502e04005986 */ /* 0x0001e2000c101526 */
[C---:B------:R-:W-:Y:S02]  /*6810*/  ISETP.GT.AND P5, PT, R3.reuse, 0x80, P3 ;  /* 0x000000800300780c */ /* 0x040fe40001fa4270 */
[----:B------:R-:W-:Y:S01]  /*6820*/  ISETP.GT.AND P3, PT, R3, 0x88, P3 ;  /* 0x000000880300780c */ /* 0x000fe20001f64270 */
        /* <DEDUP_REMOVED lines=17> */
[----:B------:R0:W-:Y:S02]  /*6940*/  @P3 STG.E.U16 desc[UR38][R4.64+0x60], R50 ;  /* 0x0000603204003986 */ /* 0x0001e4000c101526 */
[----:B0-----:R-:W-:Y:S02]  /*6950*/  @P0 IMAD.MOV.U32 R4, RZ, RZ, R6 ;  /* 0x000000ffff040224 */ /* 0x001fe400078e0006 */
[----:B------:R-:W-:-:S05]  /*6960*/  @P0 IMAD.MOV.U32 R5, RZ, RZ, R7 ;  /* 0x000000ffff050224 */ /* 0x000fca00078e0007 */
[----:B------:R0:W-:Y:S02]  /*6970*/  @P0 STG.E.U16 desc[UR38][R4.64+0x62], R51 ;  /* 0x0000623304000986 */ /* 0x0001e4000c101526 */
[----:B0-----:R-:W-:Y:S02]  /*6980*/  @P5 IMAD.MOV.U32 R4, RZ, RZ, R12 ;  /* 0x000000ffff045224 */ /* 0x001fe400078e000c */
[----:B------:R-:W-:-:S05]  /*6990*/  @P5 IMAD.MOV.U32 R5, RZ, RZ, R13 ;  /* 0x000000ffff055224 */ /* 0x000fca00078e000d */
[----:B------:R0:W-:Y:S04]  /*69a0*/  @P5 STG.E.U16 desc[UR38][R4.64+0x70], R52 ;  /* 0x0000703404005986 */ /* 0x0001e8000c101526 */
[----:B------:R1:W-:Y:S01]  /*69b0*/  @P4 STG.E.U16 desc[UR38][R12.64+0x72], R53 ;  /* 0x000072350c004986 */ /* 0x0003e2000c101526 */
[----:B0-----:R-:W-:Y:S02]  /*69c0*/  @P2 IMAD.MOV.U32 R4, RZ, RZ, R6 ;  /* 0x000000ffff042224 */ /* 0x001fe400078e0006 */
[----:B------:R-:W-:-:S05]  /*69d0*/  @P2 IMAD.MOV.U32 R5, RZ, RZ, R7 ;  /* 0x000000ffff052224 */ /* 0x000fca00078e0007 */
[----:B------:R1:W-:Y:S04]  /*69e0*/  @P2 STG.E.U16 desc[UR38][R4.64+0x70], R54 ;  /* 0x0000703604002986 */ /* 0x0003e8000c101526 */
[----:B------:R1:W-:Y:S02]  /*69f0*/  @P1 STG.E.U16 desc[UR38][R6.64+0x72], R55 ;  /* 0x0000723706001986 */ /* 0x0003e4000c101526 */
.L_x_152:
[----:B------:R-:W-:Y:S05]  /*6a00*/  BSYNC B0 ;  /* 0x0000000000007941 */ /* 0x000fea0003800000 */
.L_x_28:
[----:B------:R-:W-:Y:S01]  /*6a10*/  IADD3 R16, P0, R16, UR36, RZ ;  /* 0x0000002410107c10 */ /* 0x000fe2000ff1e0ff */
[----:B------:R-:W-:Y:S01]  /*6a20*/  ULDC.64 UR4, c[0x0][0x650] ;  /* 0x0001940000047ab9 */ /* 0x000fe20000000a00 */
[----:B------:R-:W-:Y:S01]  /*6a30*/  PRMT R3, RZ, 0x7610, R3 ;  /* 0x00007610ff037816 */ /* 0x000fe20000000003 */
[----:B------:R-:W-:Y:S01]  /*6a40*/  IMAD.MOV.U32 R100, RZ, RZ, -0x1 ;  /* 0xffffffffff647424 */ /* 0x000fe200078e00ff */
[----:B------:R-:W-:Y:S01]  /*6a50*/  IADD3.X R17, R17, UR42, RZ, P0, !PT ;  /* 0x0000002a11117c10 */ /* 0x000fe200087fe4ff */
[----:B------:R-:W-:Y:S01]  /*6a60*/  IMAD.MOV.U32 R19, RZ, RZ, -0x1 ;  /* 0xffffffffff137424 */ /* 0x000fe200078e00ff */
[----:B------:R-:W-:-:S04]  /*6a70*/  ISETP.GE.U32.AND P0, PT, R16, UR4, PT ;  /* 0x0000000410007c0c */ /* 0x000fc8000bf06070 */
[----:B------:R-:W-:-:S13]  /*6a80*/  ISETP.GE.U32.AND.EX P0, PT, R17, UR5, PT, P0 ;  /* 0x0000000511007c0c */ /* 0x000fda000bf06100 */
[----:B------:R-:W-:Y:S05]  /*6a90*/  @P0 BRA `(.L_x_153) ;  /* 0x0000000400500947 */ /* 0x000fea0003800000 */
[----:B0-----:R-:W0:Y:S01]  /*6aa0*/  LDC.64 R10, c[0x0][0x628] ;  /* 0x00018a00ff0a7b82 */ /* 0x001e220000000a00 */
[----:B-1----:R-:W1:Y:S01]  /*6ab0*/  S2R R12, SR_CTAID.X ;  /* 0x00000000000c7919 */ /* 0x002e620000002500 */
[----:B----4-:R-:W-:Y:S02]  /*6ac0*/  IMAD.MOV.U32 R8, RZ, RZ, R16 ;  /* 0x000000ffff087224 */ /* 0x010fe400078e0010 */
[----:B------:R-:W-:Y:S01]  /*6ad0*/  IMAD.MOV.U32 R9, RZ, RZ, R17 ;  /* 0x000000ffff097224 */ /* 0x000fe200078e0011 */
[----:B------:R-:W4:Y:S03]  /*6ae0*/  S2R R20, SR_CTAID.Y ;  /* 0x0000000000147919 */ /* 0x000f260000002600 */
[----:B------:R-:W1:Y:S08]  /*6af0*/  LDC R0, c[0x0][0x630] ;  /* 0x00018c00ff007b82 */ /* 0x000e700000000800 */
[----:B------:R-:W1:Y:S01]  /*6b00*/  LDC.64 R14, c[0x0][0x620] ;  /* 0x00018800ff0e7b82 */ /* 0x000e620000000a00 */
[----:B0-----:R-:W-:-:S04]  /*6b10*/  ISETP.NE.U32.AND P0, PT, R10, RZ, PT ;  /* 0x000000ff0a00720c */ /* 0x001fc80003f05070 */
[----:B------:R-:W-:-:S13]  /*6b20*/  ISETP.NE.AND.EX P0, PT, R11, RZ, PT, P0 ;  /* 0x000000ff0b00720c */ /* 0x000fda0003f05300 */
[----:B-1--4-:R-:W-:Y:S05]  /*6b30*/  @!P0 BRA `(.L_x_154) ;  /* 0x0000000000288947 */ /* 0x012fea0003800000 */
        /* <DEDUP_REMOVED lines=10> */
.L_x_154:
[-CC-:B------:R-:W-:Y:S01]  /*6be0*/  SHF.R.U64 R19, R8, R0.reuse, R9.reuse ;  /* 0x0000000008137219 */ /* 0x180fe20000001209 */
[----:B------:R-:W0:Y:S01]  /*6bf0*/  LDC.64 R26, c[0x0][0x640] ;  /* 0x00019000ff1a7b82 */ /* 0x000e220000000a00 */
[----:B------:R-:W-:Y:S01]  /*6c00*/  SHF.R.U32.HI R0, RZ, R0, R9 ;  /* 0x00000000ff007219 */ /* 0x000fe20000011609 */
[----:B------:R-:W-:Y:S01]  /*6c10*/  ULDC UR4, c[0x0][0x150] ;  /* 0x0000540000047ab9 */ /* 0x000fe20000000800 */
[----:B------:R-:W-:Y:S02]  /*6c20*/  IADD3 R3, P0, RZ, -R19, RZ ;  /* 0x80000013ff037210 */ /* 0x000fe40007f1e0ff */
[----:B------:R-:W-:-:S03]  /*6c30*/  I2FP.F32.U32 R7, R12 ;  /* 0x0000000c00077245 */ /* 0x000fc60000201000 */
[----:B------:R-:W1:Y:S01]  /*6c40*/  LDC R6, c[0x0][0x618] ;  /* 0x00018600ff067b82 */ /* 0x000e620000000800 */
[----:B------:R-:W-:Y:S02]  /*6c50*/  IMAD.X R5, RZ, RZ, ~R0, P0 ;  /* 0x000000ffff057224 */ /* 0x000fe400000e0e00 */
[----:B------:R-:W-:Y:S01]  /*6c60*/  FMUL R7, R7, UR4 ;  /* 0x0000000407077c20 */ /* 0x000fe20008400000 */
[----:B------:R-:W-:Y:S01]  /*6c70*/  ULDC UR4, c[0x0][0x154] ;  /* 0x0000550000047ab9 */ /* 0x000fe20000000800 */
[-C--:B------:R-:W-:Y:S02]  /*6c80*/  IMAD R0, R5, R14.reuse, RZ ;  /* 0x0000000e05007224 */ /* 0x080fe400078e02ff */
[C---:B------:R-:W-:Y:S01]  /*6c90*/  IMAD.WIDE.U32 R4, R3.reuse, R14, R16 ;  /* 0x0000000e03047225 */ /* 0x040fe200078e0010 */
[----:B------:R-:W4:Y:S01]  /*6ca0*/  LDC R8, c[0x0][0x608] ;  /* 0x00018200ff087b82 */ /* 0x000f220000000800 */
[----:B------:R-:W2:Y:S02]  /*6cb0*/  F2I.U32.TRUNC.NTZ R7, R7 ;  /* 0x0000000700077305 */ /* 0x000ea4000020f000 */
[----:B------:R-:W-:Y:S01]  /*6cc0*/  IMAD R3, R3, R15, R0 ;  /* 0x0000000f03037224 */ /* 0x000fe200078e0200 */
[----:B------:R-:W-:-:S03]  /*6cd0*/  I2FP.F32.U32 R0, R20 ;  /* 0x0000001400007245 */ /* 0x000fc60000201000 */
[----:B------:R-:W-:Y:S01]  /*6ce0*/  IMAD.IADD R3, R5, 0x1, R3 ;  /* 0x0000000105037824 */ /* 0x000fe200078e0203 */
[----:B------:R-:W3:Y:S01]  /*6cf0*/  LDC R11, c[0x0][0x658] ;  /* 0x00019600ff0b7b82 */ /* 0x000ee20000000800 */
[----:B0-----:R-:W-:-:S04]  /*6d00*/  ISETP.NE.U32.AND P0, PT, R26, RZ, PT ;  /* 0x000000ff1a00720c */ /* 0x001fc80003f05070 */
[----:B------:R-:W-:-:S03]  /*6d10*/  ISETP.NE.AND.EX P0, PT, R27, RZ, PT, P0 ;  /* 0x000000ff1b00720c */ /* 0x000fc60003f05300 */
[----:B------:R-:W0:Y:S01]  /*6d20*/  LDC R9, c[0x0][0x144] ;  /* 0x00005100ff097b82 */ /* 0x000e220000000800 */
[-C--:B-1----:R-:W-:Y:S01]  /*6d30*/  SHF.R.U64 R10, R4, R6.reuse, R3 ;  /* 0x00000006040a7219 */ /* 0x082fe20000001203 */
[----:B--2---:R-:W-:Y:S01]  /*6d40*/  IMAD.MOV R7, RZ, RZ, -R7 ;  /* 0x000000ffff077224 */ /* 0x004fe200078e0a07 */
[----:B------:R-:W-:Y:S01]  /*6d50*/  SHF.R.U32.HI R3, RZ, R6, R3 ;  /* 0x00000006ff037219 */ /* 0x000fe20000011603 */
[----:B------:R-:W-:-:S04]  /*6d60*/  FMUL R6, R0, UR4 ;  /* 0x0000000400067c20 */ /* 0x000fc80008400000 */
[----:B------:R-:W1:Y:S01]  /*6d70*/  LDC R21, c[0x0][0x148] ;  /* 0x00005200ff157b82 */ /* 0x000e620000000800 */
[----:B------:R2:W0:Y:S01]  /*6d80*/  F2I.U32.TRUNC.NTZ R14, R6 ;  /* 0x00000006000e7305 */ /* 0x000422000020f000 */
[-CC-:B----4-:R-:W-:Y:S02]  /*6d90*/  SHF.R.U64 R13, R10, R8.reuse, R3.reuse ;  /* 0x000000080a0d7219 */ /* 0x190fe40000001203 */
[----:B------:R-:W-:-:S04]  /*6da0*/  SHF.R.U32.HI R0, RZ, R8, R3 ;  /* 0x00000008ff007219 */ /* 0x000fc80000011603 */
[----:B------:R-:W4:Y:S01]  /*6db0*/  LDC R24, c[0x0][0x600] ;  /* 0x00018000ff187b82 */ /* 0x000f220000000800 */
[-CC-:B---3--:R-:W-:Y:S02]  /*6dc0*/  SHF.R.U64 R15, R13, R11.reuse, R0.reuse ;  /* 0x0000000b0d0f7219 */ /* 0x188fe40000001200 */
[----:B------:R-:W-:-:S03]  /*6dd0*/  SHF.R.U32.HI R5, RZ, R11, R0 ;  /* 0x0000000bff057219 */ /* 0x000fc60000011600 */
[----:B------:R-:W-:Y:S02]  /*6de0*/  IMAD.MOV.U32 R4, RZ, RZ, R15 ;  /* 0x000000ffff047224 */ /* 0x000fe400078e000f */
[----:B------:R-:W3:Y:S01]  /*6df0*/  LDC R28, c[0x0][0x648] ;  /* 0x00019200ff1c7b82 */ /* 0x000ee20000000800 */
[----:B0-----:R-:W-:-:S07]  /*6e00*/  IMAD R25, R9, R7, R12 ;  /* 0x0000000709197224 */ /* 0x001fce00078e020c */
[----:B------:R-:W0:Y:S08]  /*6e10*/  LDC R29, c[0x0][0x638] ;  /* 0x00018e00ff1d7b82 */ /* 0x000e300000000800 */
[----:B------:R-:W0:Y:S01]  /*6e20*/  LDC R30, c[0x0][0x610] ;  /* 0x00018400ff1e7b82 */ /* 0x000e220000000800 */
[----:B-12-4-:R-:W-:Y:S05]  /*6e30*/  @!P0 BRA `(.L_x_155) ;  /* 0x0000000000288947 */ /* 0x016fea0003800000 */
        /* <DEDUP_REMOVED lines=10> */
.L_x_155:
[----:B------:R-:W-:Y:S01]  /*6ee0*/  ISETP.NE.AND P0, PT, R2, 0x1, PT ;  /* 0x000000010200780c */ /* 0x000fe20003f05270 */
[----:B------:R-:W-:Y:S01]  /*6ef0*/  IMAD.MOV R14, RZ, RZ, -R14 ;  /* 0x000000ffff0e7224 */ /* 0x000fe200078e0a0e */
[----:B---3--:R-:W-:Y:S01]  /*6f00*/  SHF.R.U64 R3, R4, R28, R5 ;  /* 0x0000001c04037219 */ /* 0x008fe20000001205 */
[----:B------:R-:W-:Y:S01]  /*6f10*/  VIADD R5, R24, 0xffffffff ;  /* 0xffffffff18057836 */ /* 0x000fe20000000000 */
[----:B------:R-:W-:-:S03]  /*6f20*/  LOP3.LUT R0, R13, R98, RZ, 0xc0, !PT ;  /* 0x000000620d007212 */ /* 0x000fc600078ec0ff */
[----:B------:R-:W-:Y:S01]  /*6f30*/  IMAD.MOV R4, RZ, RZ, -R3 ;  /* 0x000000ffff047224 */ /* 0x000fe200078e0a03 */
[----:B------:R-:W-:Y:S01]  /*6f40*/  LOP3.LUT R10, R10, R5, RZ, 0xc0, !PT ;  /* 0x000000050a0a7212 */ /* 0x000fe200078ec0ff */
[----:B------:R-:W-:Y:S02]  /*6f50*/  IMAD R0, R91, R3, R0 ;  /* 0x000000035b007224 */ /* 0x000fe400078e0200 */
[----:B0-----:R-:W-:Y:S02]  /*6f60*/  IMAD R3, R4, R29, R15 ;  /* 0x0000001d04037224 */ /* 0x001fe400078e020f */
[----:B------:R-:W-:Y:S02]  /*6f70*/  @P0 IMAD R25, R21, R14, R20 ;  /* 0x0000000e15190224 */ /* 0x000fe400078e0214 */
[----:B------:R-:W-:Y:S02]  /*6f80*/  IMAD R5, R3, R24, R10 ;  /* 0x0000001803057224 */ /* 0x000fe400078e020a */
[----:B------:R-:W-:-:S02]  /*6f90*/  IMAD R0, R0, R30, R25 ;  /* 0x0000001e00007224 */ /* 0x000fc400078e0219 */
[----:B------:R-:W-:-:S03]  /*6fa0*/  IMAD.MOV.U32 R4, RZ, RZ, 0x1 ;  /* 0x00000001ff047424 */ /* 0x000fc600078e00ff */
[----:B------:R-:W-:Y:S02]  /*6fb0*/  SEL R100, R5, R0, !P0 ;  /* 0x0000000005647207 */ /* 0x000fe40004000000 */
[----:B------:R-:W-:Y:S02]  /*6fc0*/  PRMT R3, R4, 0x7610, R3 ;  /* 0x0000761004037816 */ /* 0x000fe40000000003 */
[----:B------:R-:W-:-:S07]  /*6fd0*/  SEL R0, R0, R5, !P0 ;  /* 0x0000000500007207 */ /* 0x000fce0004000000 */
.L_x_153:
[----:B------:R-:W-:Y:S01]  /*6fe0*/  LOP3.LUT P0, RZ, R3, 0xff, RZ, 0xc0, !PT ;  /* 0x000000ff03ff7812 */ /* 0x000fe2000780c0ff */
[----:B------:R-:W-:-:S12]  /*6ff0*/  IMAD.MOV.U32 R107, RZ, RZ, R0 ;  /* 0x000000ffff6b7224 */ /* 0x000fd800078e0000 */
[----:B------:R-:W-:Y:S05]  /*7000*/  @P0 BRA `(.L_x_156) ;  /* 0xffffffa000640947 */ /* 0x000fea000383ffff */
[----:B------:R-:W-:Y:S05]  /*7010*/  EXIT ;  /* 0x000000000000794d */ /* 0x000fea0003800000 */
.L_x_3:
        /* <DEDUP_REMOVED lines=26> */
.L_x_158:
[--C-:B------:R-:W-:Y:S01]  /*71c0*/  SHF.R.U64 R14, R12, R20, R13.reuse ;  /* 0x000000140c0e7219 */ /* 0x100fe2000000120d */
[----:B------:R-:W0:Y:S01]  /*71d0*/  LDC R24, c[0x0][0x618] ;  /* 0x00018600ff187b82 */ /* 0x000e220000000800 */
[----:B------:R-:W-:Y:S01]  /*71e0*/  I2FP.F32.U32 R8, R6 ;  /* 0x0000000600087245 */ /* 0x000fe20000201000 */
[----:B------:R-:W-:Y:S01]  /*71f0*/  ULDC UR4, c[0x0][0x150] ;  /* 0x0000540000047ab9 */ /* 0x000fe20000000800 */
[----:B------:R-:W-:Y:S02]  /*7200*/  SHF.R.U32.HI R7, RZ, R20, R13 ;  /* 0x00000014ff077219 */ /* 0x000fe4000001160d */
[----:B------:R-:W-:Y:S01]  /*7210*/  IADD3 R11, P0, RZ, -R14, RZ ;  /* 0x8000000eff0b7210 */ /* 0x000fe20007f1e0ff */
[----:B------:R-:W-:Y:S01]  /*7220*/  FMUL R13, R8, UR4 ;  /* 0x00000004080d7c20 */ /* 0x000fe20008400000 */
[----:B------:R-:W-:Y:S01]  /*7230*/  ULDC UR4, c[0x0][0x154] ;  /* 0x0000550000047ab9 */ /* 0x000fe20000000800 */
[----:B------:R-:W1:Y:S02]  /*7240*/  LDC.64 R26, c[0x0][0x640] ;  /* 0x00019000ff1a7b82 */ /* 0x000e640000000a00 */
[----:B------:R-:W-:-:S02]  /*7250*/  IMAD.X R7, RZ, RZ, ~R7, P0 ;  /* 0x000000ffff077224 */ /* 0x000fc400000e0e07 */
[----:B------:R-:W2:Y:S01]  /*7260*/  F2I.U32.TRUNC.NTZ R13, R13 ;  /* 0x0000000d000d7305 */ /* 0x000ea2000020f000 */
[----:B------:R-:W-:-:S03]  /*7270*/  IMAD.WIDE.U32 R8, R11, R22, R16 ;  /* 0x000000160b087225 */ /* 0x000fc600078e0010 */
[----:B------:R-:W3:Y:S01]  /*7280*/  LDC R15, c[0x0][0x144] ;  /* 0x00005100ff0f7b82 */ /* 0x000ee20000000800 */
[----:B------:R-:W-:-:S04]  /*7290*/  IMAD R10, R7, R22, RZ ;  /* 0x00000016070a7224 */ /* 0x000fc800078e02ff */
[----:B------:R-:W-:Y:S02]  /*72a0*/  IMAD R7, R11, R23, R10 ;  /* 0x000000170b077224 */ /* 0x000fe400078e020a */
[----:B------:R-:W-:Y:S01]  /*72b0*/  IMAD.MOV.U32 R10, RZ, RZ, -0x1 ;  /* 0xffffffffff0a7424 */ /* 0x000fe200078e00ff */
[----:B------:R-:W4:Y:S01]  /*72c0*/  LDC R20, c[0x0][0x608] ;  /* 0x00018200ff147b82 */ /* 0x000f220000000800 */
[----:B------:R-:W-:Y:S01]  /*72d0*/  IMAD.IADD R7, R9, 0x1, R7 ;  /* 0x0000000109077824 */ /* 0x000fe200078e0207 */
[----:B------:R-:W-:-:S04]  /*72e0*/  I2FP.F32.U32 R9, R3 ;  /* 0x0000000300097245 */ /* 0x000fc80000201000 */
[-C--:B0-----:R-:W-:Y:S01]  /*72f0*/  SHF.R.U64 R12, R8, R24.reuse, R7 ;  /* 0x00000018080c7219 */ /* 0x081fe20000001207 */
[----:B--2---:R-:W-:Y:S01]  /*7300*/  IMAD.MOV R8, RZ, RZ, -R13 ;  /* 0x000000ffff087224 */ /* 0x004fe200078e0a0d */
[----:B------:R-:W0:Y:S01]  /*7310*/  LDC R11, c[0x0][0x658] ;  /* 0x00019600ff0b7b82 */ /* 0x000e220000000800 */
[----:B-1----:R-:W-:Y:S01]  /*7320*/  ISETP.NE.U32.AND P0, PT, R26, RZ, PT ;  /* 0x000000ff1a00720c */ /* 0x002fe20003f05070 */
[----:B------:R-:W-:Y:S01]  /*7330*/  FMUL R9, R9, UR4 ;  /* 0x0000000409097c20 */ /* 0x000fe20008400000 */
[----:B------:R-:W-:Y:S02]  /*7340*/  SHF.R.U32.HI R7, RZ, R24, R7 ;  /* 0x00000018ff077219 */ /* 0x000fe40000011607 */
[----:B------:R-:W-:-:S03]  /*7350*/  ISETP.NE.AND.EX P0, PT, R27, RZ, PT, P0 ;  /* 0x000000ff1b00720c */ /* 0x000fc60003f05300 */
[----:B------:R-:W1:Y:S01]  /*7360*/  LDC R22, c[0x0][0x148] ;  /* 0x00005200ff167b82 */ /* 0x000e620000000800 */
[----:B---3--:R-:W-:Y:S02]  /*7370*/  IMAD R23, R15, R8, R6 ;  /* 0x000000080f177224 */ /* 0x008fe400078e0206 */
[----:B------:R-:W-:-:S05]  /*7380*/  IMAD.MOV.U32 R8, RZ, RZ, 0x1 ;  /* 0x00000001ff087424 */ /* 0x000fca00078e00ff */
[----:B------:R-:W2:Y:S01]  /*7390*/  LDC R21, c[0x0][0x600] ;  /* 0x00018000ff157b82 */ /* 0x000ea20000000800 */
[-CC-:B----4-:R-:W-:Y:S02]  /*73a0*/  SHF.R.U64 R15, R12, R20.reuse, R7.reuse ;  /* 0x000000140c0f7219 */ /* 0x190fe40000001207 */
[----:B------:R-:W-:Y:S02]  /*73b0*/  SHF.R.U32.HI R6, RZ, R20, R7 ;  /* 0x00000014ff067219 */ /* 0x000fe40000011607 */
[----:B------:R3:W4:Y:S03]  /*73c0*/  F2I.U32.TRUNC.NTZ R20, R9 ;  /* 0x0000000900147305 */ /* 0x000726000020f000 */
[----:B------:R-:W1:Y:S01]  /*73d0*/  LDC R25, c[0x0][0x648] ;  /* 0x00019200ff197b82 */ /* 0x000e620000000800 */
[-C--:B0-----:R-:W-:Y:S02]  /*73e0*/  SHF.R.U64 R19, R15, R11.reuse, R6 ;  /* 0x0000000b0f137219 */ /* 0x081fe40000001206 */
[----:B------:R-:W-:-:S02]  /*73f0*/  SHF.L.U32 R10, R10, R11, RZ ;  /* 0x0000000b0a0a7219 */ /* 0x000fc400000006ff */
[-C--:B------:R-:W-:Y:S01]  /*7400*/  SHF.R.U32.HI R7, RZ, R11.reuse, R6 ;  /* 0x0000000bff077219 */ /* 0x080fe20000011606 */
[----:B------:R-:W-:Y:S01]  /*7410*/  IMAD.MOV.U32 R6, RZ, RZ, R19 ;  /* 0x000000ffff067224 */ /* 0x000fe200078e0013 */
[----:B------:R-:W-:Y:S01]  /*7420*/  SHF.L.U32 R24, R8, R11, RZ ;  /* 0x0000000b08187219 */ /* 0x000fe200000006ff */
[----:B------:R-:W0:Y:S01]  /*7430*/  LDC R28, c[0x0][0x638] ;  /* 0x00018e00ff1c7b82 */ /* 0x000e220000000800 */
[----:B------:R-:W-:-:S07]  /*7440*/  LOP3.LUT R30, RZ, R10, RZ, 0x33, !PT ;  /* 0x0000000aff1e7212 */ /* 0x000fce00078e33ff */
[----:B------:R-:W0:Y:S01]  /*7450*/  LDC R29, c[0x0][0x610] ;  /* 0x00018400ff1d7b82 */ /* 0x000e220000000800 */
[----:B---34-:R-:W-:Y:S05]  /*7460*/  @!P0 BRA `(.L_x_159) ;  /* 0x0000000000288947 */ /* 0x018fea0003800000 */
[----:B------:R-:W3:Y:S02]  /*7470*/  LDC R6, c[0x0][0x64c] ;  /* 0x00019300ff067b82 */ /* 0x000ee40000000800 */
[----:B---3--:R-:W-:-:S05]  /*7480*/  IADD3 R11, P0, R19, R6, RZ ;  /* 0x00000006130b7210 */ /* 0x008fca0007f1e0ff */
        /* <DEDUP_REMOVED lines=8> */
.L_x_159:
[----:B------:R-:W-:Y:S01]  /*7510*/  ISETP.NE.AND P0, PT, R2, 0x1, PT ;  /* 0x000000010200780c */ /* 0x000fe20003f05270 */
[----:B--2---:R-:W-:Y:S01]  /*7520*/  VIADD R9, R21, 0xffffffff ;  /* 0xffffffff15097836 */ /* 0x004fe20000000000 */
[----:B-1----:R-:W-:Y:S01]  /*7530*/  SHF.R.U64 R7, R6, R25, R7 ;  /* 0x0000001906077219 */ /* 0x002fe20000001207 */
[----:B------:R-:W-:Y:S01]  /*7540*/  IMAD.MOV R20, RZ, RZ, -R20 ;  /* 0x000000ffff147224 */ /* 0x000fe200078e0a14 */
[----:B------:R-:W-:Y:S02]  /*7550*/  LOP3.LUT R6, R15, R30, RZ, 0xc0, !PT ;  /* 0x0000001e0f067212 */ /* 0x000fe400078ec0ff */
[----:B------:R-:W-:Y:S01]  /*7560*/  LOP3.LUT R12, R12, R9, RZ, 0xc0, !PT ;  /* 0x000000090c0c7212 */ /* 0x000fe200078ec0ff */
[----:B------:R-:W-:Y:S02]  /*7570*/  IMAD.MOV R8, RZ, RZ, -R7 ;  /* 0x000000ffff087224 */ /* 0x000fe400078e0a07 */
[----:B------:R-:W-:Y:S02]  /*7580*/  IMAD R6, R24, R7, R6 ;  /* 0x0000000718067224 */ /* 0x000fe400078e0206 */
[----:B------:R-:W-:-:S02]  /*7590*/  IMAD.MOV.U32 R9, RZ, RZ, 0x1 ;  /* 0x00000001ff097424 */ /* 0x000fc400078e00ff */
[----:B------:R-:W-:Y:S02]  /*75a0*/  @P0 IMAD R23, R22, R20, R3 ;  /* 0x0000001416170224 */ /* 0x000fe400078e0203 */
[----:B0-----:R-:W-:Y:S02]  /*75b0*/  IMAD R3, R8, R28, R19 ;  /* 0x0000001c08037224 */ /* 0x001fe400078e0213 */
[----:B------:R-:W-:Y:S02]  /*75c0*/  IMAD R13, R6, R29, R23 ;  /* 0x0000001d060d7224 */ /* 0x000fe400078e0217 */
[----:B------:R-:W-:Y:S02]  /*75d0*/  IMAD R6, R3, R21, R12 ;  /* 0x0000001503067224 */ /* 0x000fe400078e020c */
[----:B------:R-:W-:-:S03]  /*75e0*/  IMAD.MOV.U32 R8, RZ, RZ, R14 ;  /* 0x000000ffff087224 */ /* 0x000fc600078e000e */
[----:B------:R-:W-:Y:S02]  /*75f0*/  SEL R20, R6, R13, !P0 ;  /* 0x0000000d06147207 */ /* 0x000fe40004000000 */
[----:B------:R-:W-:-:S07]  /*7600*/  SEL R13, R13, R6, !P0 ;  /* 0x000000060d0d7207 */ /* 0x000fce0004000000 */
.L_x_157:
[----:B------:R-:W-:-:S08]  /*7610*/  NOP ;  /* 0x0000000000007918 */ /* 0x000fd00000000000 */
[----:B------:R-:W0:-:S00]  /*7620*/  USETMAXREG.DEALLOC.CTAPOOL 0x28 ;  /* 0x00000028000079c8 */ /* 0x000e0000080e0500 */
[----:B0-----:R-:W-:-:S13]  /*7630*/  ISETP.NE.AND P0, PT, R0, RZ, PT ;  /* 0x000000ff0000720c */ /* 0x001fda0003f05270 */
[----:B------:R-:W-:Y:S05]  /*7640*/  @P0 EXIT ;  /* 0x000000000000094d */ /* 0x000fea0003800000 */
[----:B------:R-:W-:Y:S01]  /*7650*/  LOP3.LUT P0, RZ, R9, 0xff, RZ, 0xc0, !PT ;  /* 0x000000ff09ff7812 */ /* 0x000fe2000780c0ff */
[----:B------:R-:W-:Y:S02]  /*7660*/  IMAD.MOV.U32 R0, RZ, RZ, 0x1 ;  /* 0x00000001ff007424 */ /* 0x000fe400078e00ff */
[----:B------:R-:W-:-:S10]  /*7670*/  IMAD.MOV.U32 R3, RZ, RZ, RZ ;  /* 0x000000ffff037224 */ /* 0x000fd400078e00ff */
[----:B------:R-:W-:Y:S05]  /*7680*/  @!P0 BRA `(.L_x_160) ;  /* 0x0000000c001c8947 */ /* 0x000fea0003800000 */
[----:B------:R-:W0:Y:S01]  /*7690*/  LDC R0, c[0x0][0x28c] ;  /* 0x0000a300ff007b82 */ /* 0x000e220000000800 */
[----:B------:R-:W-:Y:S01]  /*76a0*/  LOP3.LUT P0, RZ, R4, 0x1f, RZ, 0xc0, !PT ;  /* 0x0000001f04ff7812 */ /* 0x000fe2000780c0ff */
[----:B------:R-:W-:Y:S01]  /*76b0*/  ULDC UR5, c[0x0][0x658] ;  /* 0x0001960000057ab9 */ /* 0x000fe20000000800 */
[----:B------:R-:W-:Y:S01]  /*76c0*/  UMOV UR6, 0xffffffff ;  /* 0xffffffff00067882 */ /* 0x000fe20000000000 */
[----:B------:R-:W-:Y:S01]  /*76d0*/  BSSY B0, `(.L_x_160) ;  /* 0x00000c2000007945 */ /* 0x000fe20003800000 */
[----:B------:R-:W-:Y:S01]  /*76e0*/  USHF.L.U32 UR6, UR6, UR5, URZ ;  /* 0x0000000506067299 */ /* 0x000fe2000800063f */
[C---:B------:R-:W-:Y:S01]  /*76f0*/  ISETP.NE.AND P2, PT, R5.reuse, RZ, PT ;  /* 0x000000ff0500720c */ /* 0x040fe20003f45270 */
[----:B------:R-:W-:Y:S01]  /*7700*/  IMAD.MOV.U32 R11, RZ, RZ, 0x1 ;  /* 0x00000001ff0b7424 */ /* 0x000fe200078e00ff */
[----:B------:R-:W-:Y:S01]  /*7710*/  ISETP.NE.OR P0, PT, R5, RZ, !P0 ;  /* 0x000000ff0500720c */ /* 0x000fe20004705670 */
[----:B------:R-:W-:Y:S01]  /*7720*/  ULDC UR4, c[0x0][0x600] ;  /* 0x0001800000047ab9 */ /* 0x000fe20000000800 */
[----:B------:R-:W-:Y:S01]  /*7730*/  LOP3.LUT R19, R18, 0x2, RZ, 0xfc, !PT ;  /* 0x0000000212137812 */ /* 0x000fe200078efcff */
[----:B------:R-:W-:Y:S01]  /*7740*/  UMOV UR7, 0x1 ;  /* 0x0000000100077882 */ /* 0x000fe20000000000 */
[----:B------:R-:W-:-:S02]  /*7750*/  UIADD3 UR15, UR4, -0x1, URZ ;  /* 0xffffffff040f7890 */ /* 0x000fc4000fffe03f */
[----:B------:R-:W-:Y:S02]  /*7760*/  USHF.L.U32 UR17, UR7, UR5, URZ ;  /* 0x0000000507117299 */ /* 0x000fe4000800063f */
[----:B------:R-:W-:Y:S01]  /*7770*/  ULOP3.LUT UR16, URZ, UR6, URZ, 0x33, !UPT ;  /* 0x000000063f107292 */ /* 0x000fe2000f8e333f */
[----:B------:R-:W-:Y:S01]  /*7780*/  ULDC.64 UR20, c[0x0][0x198] ;  /* 0x0000660000147ab9 */ /* 0x000fe20000000a00 */
[----:B0-----:R-:W-:-:S05]  /*7790*/  VIADD R0, R0, 0x1f ;  /* 0x0000001f00007836 */ /* 0x001fca0000000000 */
[----:B------:R-:W-:-:S04]  /*77a0*/  SHF.R.S32.HI R3, RZ, 0x1f, R0 ;  /* 0x0000001fff037819 */ /* 0x000fc80000011400 */
[----:B------:R-:W-:Y:S01]  /*77b0*/  LEA.HI R3, R3, R0, RZ, 0x5 ;  /* 0x0000000003037211 */ /* 0x000fe200078f28ff */
[----:B------:R-:W-:-:S03]  /*77c0*/  IMAD.MOV.U32 R0, RZ, RZ, 0x1 ;  /* 0x00000001ff007424 */ /* 0x000fc600078e00ff */
[----:B------:R-:W-:Y:S01]  /*77d0*/  SHF.R.S32.HI R12, RZ, 0x5, R3 ;  /* 0x00000005ff0c7819 */ /* 0x000fe20000011403 */
[----:B------:R-:W-:-:S04]  /*77e0*/  IMAD.MOV.U32 R3, RZ, RZ, RZ ;  /* 0x000000ffff037224 */ /* 0x000fc800078e00ff */
[----:B------:R-:W-:-:S07]  /*77f0*/  VIADD R10, R12, 0x1 ;  /* 0x000000010c0a7836 */ /* 0x000fce0000000000 */
.L_x_172:
[----:B------:R-:W-:-:S03]  /*7800*/  UMOV UR4, 0xffffffff ;  /* 0xffffffff00047882 */ /* 0x000fc60000000000 */
[----:B------:R-:W-:Y:S05]  /*7810*/  BRA.DIV UR4, `(.L_x_161) ;  /* 0x0000000e045c7947 */ /* 0x000fea000b800000 */
[----:B------:R-:W-:-:S13]  /*7820*/  ELECT P6, URZ, PT ;  /* 0x00000000003f782f */ /* 0x000fda00038c0000 */
.L_x_181:
[----:B------:R-:W0:Y:S01]  /*7830*/  LDC R4, c[0x0][0x28c] ;  /* 0x0000a300ff047b82 */ /* 0x000e220000000800 */
[----:B------:R-:W-:Y:S01]  /*7840*/  BSSY B1, `(.L_x_162) ;  /* 0x0000037000017945 */ /* 0x000fe20003800000 */
[----:B0-----:R-:W-:-:S13]  /*7850*/  ISETP.LT.OR P6, PT, R4, 0x1, !P6 ;  /* 0x000000010400780c */ /* 0x001fda00077c1670 */
[----:B------:R-:W-:Y:S05]  /*7860*/  @P6 BRA `(.L_x_163) ;  /* 0x0000000000d06947 */ /* 0x000fea0003800000 */
[----:B------:R-:W-:Y:S02]  /*7870*/  IMAD.SHL.U32 R20, R20, 0x40, RZ ;  /* 0x0000004014147824 */ /* 0x000fe400078e00ff */
[----:B------:R-:W-:Y:S02]  /*7880*/  IMAD.SHL.U32 R13, R13, 0x100, RZ ;  /* 0x000001000d0d7824 */ /* 0x000fe400078e00ff */
[----:B------:R-:W-:Y:S02]  /*7890*/  IMAD.MOV.U32 R21, RZ, RZ, RZ ;  /* 0x000000ffff157224 */ /* 0x000fe400078e00ff */
[----:B------:R-:W-:Y:S02]  /*78a0*/  IMAD.MOV.U32 R4, RZ, RZ, R10 ;  /* 0x000000ffff047224 */ /* 0x000fe400078e000a */
[----:B------:R-:W-:Y:S02]  /*78b0*/  IMAD.MOV.U32 R5, RZ, RZ, R0 ;  /* 0x000000ffff057224 */ /* 0x000fe400078e0000 */
[----:B------:R-:W-:-:S07]  /*78c0*/  IMAD.MOV.U32 R6, RZ, RZ, R3 ;  /* 0x000000ffff067224 */ /* 0x000fce00078e0003 */
.L_x_167:
[----:B------:R-:W0:Y:S01]  /*78d0*/  S2R R14, SR_CgaCtaId ;  /* 0x00000000000e7919 */ /* 0x000e220000008800 */
[----:B------:R-:W-:Y:S01]  /*78e0*/  MOV R7, 0x400 ;  /* 0x0000040000077802 */ /* 0x000fe20000000f00 */
[----:B------:R-:W1:Y:S03]  /*78f0*/  @!P2 LDC R9, c[0x0][0x500] ;  /* 0x00014000ff09ab82 */ /* 0x000e660000000800 */
[----:B0-----:R-:W-:Y:S02]  /*7900*/  LEA R15, R14, R7, 0x18 ;  /* 0x000000070e0f7211 */ /* 0x001fe400078ec0ff */
[----:B------:R-:W-:-:S03]  /*7910*/  SHF.L.U32 R7, R5, 0x1f, RZ ;  /* 0x0000001f05077819 */ /* 0x000fc600000006ff */
[----:B------:R-:W-:-:S04]  /*7920*/  IMAD R14, R6, 0x8, R15 ;  /* 0x00000008060e7824 */ /* 0x000fc800078e020f */
[----:B------:R-:W0:Y:S02]  /*7930*/  SYNCS.PHASECHK.TRANS64.TRYWAIT P1, [R14+URZ+0x10], R7 ;  /* 0x000010070e0075a7 */ /* 0x000e24000802017f */
[----:B01----:R-:W-:Y:S05]  /*7940*/  @!P1 BRA `(.L_x_164) ;  /* 0x0000000c00309947 */ /* 0x003fea0003800000 */
.L_x_182:
[----:B0-----:R-:W-:Y:S01]  /*7950*/  PRMT R7, R19, 0x9910, RZ ;  /* 0x0000991013077816 */ /* 0x001fe200000000ff */
[----:B------:R0:W-:Y:S03]  /*7960*/  @!P2 SYNCS.ARRIVE.TRANS64 RZ, [R14+URZ], R9 ;  /* 0x000000090effa9a7 */ /* 0x0001e6000800003f */
[----:B------:R-:W-:-:S13]  /*7970*/  ISETP.NE.AND P1, PT, R7, 0x2, PT ;  /* 0x000000020700780c */ /* 0x000fda0003f25270 */
[----:B0-----:R-:W-:Y:S05]  /*7980*/  @P1 BRA `(.L_x_165) ;  /* 0x0000000000041947 */ /* 0x001fea0003800000 */
[----:B------:R-:W-:Y:S01]  /*7990*/  BPT.TRAP 0x1 ;  /* 0x000000040000795c */ /* 0x000fe20000300000 */
.L_x_165:
[----:B------:R-:W-:Y:S05]  /*79a0*/  @P0 BRA `(.L_x_166) ;  /* 0x0000000000040947 */ /* 0x000fea0003800000 */
[----:B------:R-:W-:Y:S01]  /*79b0*/  BPT.TRAP 0x1 ;  /* 0x000000040000795c */ /* 0x000fe20000300000 */
.L_x_166:
[--C-:B------:R-:W-:Y:S01]  /*79c0*/  IMAD R7, R6, 0x4000, R15.reuse ;  /* 0x0000400006077824 */ /* 0x100fe200078e020f */
[----:B------:R-:W-:Y:S01]  /*79d0*/  R2UR UR9, R14 ;  /* 0x000000000e0972ca */ /* 0x000fe200000e0000 */
[----:B------:R-:W-:Y:S01]  /*79e0*/  IMAD R15, R6, 0x1000, R15 ;  /* 0x00001000060f7824 */ /* 0x000fe200078e020f */
[----:B------:R-:W-:Y:S01]  /*79f0*/  UIADD3 UR4, UP0, UR20, 0xf0, URZ ;  /* 0x000000f014047890 */ /* 0x000fe2000ff1e03f */
[----:B------:R-:W-:Y:S01]  /*7a00*/  VIADD R4, R4, 0xffffffff ;  /* 0xffffffff04047836 */ /* 0x000fe20000000000 */
[----:B------:R-:W-:Y:S01]  /*7a10*/  R2UR UR5, R7 ;  /* 0x00000000070572ca */ /* 0x000fe200000e0000 */
[----:B------:R-:W-:Y:S01]  /*7a20*/  UIADD3 UR22, UP1, UR20, 0x1f0, URZ ;  /* 0x000001f014167890 */ /* 0x000fe2000ff3e03f */
[----:B------:R-:W-:Y:S01]  /*7a30*/  R2UR UR8, R15 ;  /* 0x000000000f0872ca */ /* 0x000fe200000e0000 */
[----:B------:R-:W-:Y:S01]  /*7a40*/  VIADD R6, R6, 0x1 ;  /* 0x0000000106067836 */ /* 0x000fe20000000000 */
[----:B------:R-:W-:Y:S01]  /*7a50*/  R2UR UR11, R13 ;  /* 0x000000000d0b72ca */ /* 0x000fe200000e0000 */
[----:B------:R-:W-:Y:S01]  /*7a60*/  UIADD3.X UR23, URZ, UR21, URZ, UP1, !UPT ;  /* 0x000000153f177290 */ /* 0x000fe20008ffe43f */
[C---:B------:R-:W-:Y:S01]  /*7a70*/  R2UR UR10, R21.reuse ;  /* 0x00000000150a72ca */ /* 0x040fe200000e0000 */
[----:B------:R-:W-:Y:S01]  /*7a80*/  UMOV UR6, 0x0 ;  /* 0x0000000000067882 */ /* 0x000fe20000000000 */
[----:B------:R-:W-:Y:S01]  /*7a90*/  R2UR UR12, R8 ;  /* 0x00000000080c72ca */ /* 0x000fe200000e0000 */
[----:B------:R-:W-:Y:S01]  /*7aa0*/  UMOV UR7, 0x10000000 ;  /* 0x1000000000077882 */ /* 0x000fe20000000000 */
[----:B------:R-:W-:Y:S01]  /*7ab0*/  R2UR UR18, R20 ;  /* 0x00000000141272ca */ /* 0x000fe200000e0000 */
[----:B------:R-:W-:Y:S01]  /*7ac0*/  VIADD R21, R21, 0x20 ;  /* 0x0000002015157836 */ /* 0x000fe20000000000 */
[----:B------:R-:W-:Y:S01]  /*7ad0*/  ISETP.GT.AND P3, PT, R4, 0x1, PT ;  /* 0x000000010400780c */ /* 0x000fe20003f64270 */
[----:B------:R-:W-:Y:S01]  /*7ae0*/  UIADD3 UR13, UR5, 0x100, URZ ;  /* 0x00000100050d7890 */ /* 0x000fe2000fffe03f */
[----:B------:R-:W-:Y:S01]  /*7af0*/  ISETP.NE.AND P1, PT, R6, 0x2, PT ;  /* 0x000000020600780c */ /* 0x000fe20003f25270 */
[----:B------:R-:W-:-:S02]  /*7b00*/  UIADD3.X UR5, URZ, UR21, URZ, UP0, !UPT ;  /* 0x000000153f057290 */ /* 0x000fc400087fe43f */
[----:B------:R-:W-:Y:S01]  /*7b10*/  UIADD3 UR14, UR8, 0x8100, URZ ;  /* 0x00008100080e7890 */ /* 0x000fe2000fffe03f */
[----:B------:R-:W-:Y:S02]  /*7b20*/  SEL R14, RZ, 0x1, P1 ;  /* 0x00000001ff0e7807 */ /* 0x000fe40000800000 */
[----:B------:R-:W-:Y:S01]  /*7b30*/  UMOV UR8, UR13 ;  /* 0x0000000d00087c82 */ /* 0x000fe20008000000 */
[----:B------:R-:W-:Y:S02]  /*7b40*/  SEL R6, R6, RZ, P1 ;  /* 0x000000ff06067207 */ /* 0x000fe40000800000 */
[----:B------:R-:W-:Y:S01]  /*7b50*/  LOP3.LUT R5, R5, R14, RZ, 0x3c, !PT ;  /* 0x0000000e05057212 */ /* 0x000fe200078e3cff */
[----:B------:R0:W-:Y:S02]  /*7b60*/  UTMALDG.3D [UR8], [UR4], desc[UR6] ;  /* 0x00000608040075b4 */ /* 0x0001e40008011000 */
[----:B0-----:R-:W-:Y:S01]  /*7b70*/  UMOV UR8, UR14 ;  /* 0x0000000e00087c82 */ /* 0x001fe20008000000 */
[----:B------:R-:W-:-:S02]  /*7b80*/  UMOV UR11, UR18 ;  /* 0x00000012000b7c82 */ /* 0x000fc40008000000 */
[----:B------:R0:W-:Y:S02]  /*7b90*/  UTMALDG.3D [UR8], [UR22], desc[UR6] ;  /* 0x00000608160075b4 */ /* 0x0001e40008011000 */
[----:B0-----:R-:W-:Y:S05]  /*7ba0*/  @P3 BRA `(.L_x_167) ;  /* 0xfffffffc00483947 */ /* 0x001fea000383ffff */
.L_x_163:
[----:B------:R-:W-:Y:S05]  /*7bb0*/  BSYNC B1 ;  /* 0x0000000000017941 */ /* 0x000fea0003800000 */
.L_x_162:
[----:B------:R-:W-:Y:S01]  /*7bc0*/  LOP3.LUT P3, RZ, R11, 0xff, RZ, 0xc0, !PT ;  /* 0x000000ff0bff7812 */ /* 0x000fe2000786c0ff */
[----:B------:R-:W-:Y:S01]  /*7bd0*/  IMAD.IADD R3, R12, 0x1, R3 ;  /* 0x000000010c037824 */ /* 0x000fe200078e0203 */
[----:B------:R-:W-:Y:S01]  /*7be0*/  IADD3 R16, P4, R16, UR36, RZ ;  /* 0x0000002410107c10 */ /* 0x000fe2000ff9e0ff */
[----:B------:R-:W-:Y:S01]  /*7bf0*/  ULDC.64 UR4, c[0x0][0x650] ;  /* 0x0001940000047ab9 */ /* 0x000fe20000000a00 */
[----:B------:R-:W-:Y:S01]  /*7c00*/  BSSY B1, `(.L_x_168) ;  /* 0x000006c000017945 */ /* 0x000fe20003800000 */
[----:B------:R-:W-:Y:S01]  /*7c10*/  IMAD.MOV.U32 R13, RZ, RZ, -0x1 ;  /* 0xffffffffff0d7424 */ /* 0x000fe200078e00ff */
[----:B------:R-:W-:Y:S01]  /*7c20*/  ISETP.GT.U32.AND P1, PT, R3, 0x1, PT ;  /* 0x000000010300780c */ /* 0x000fe20003f24070 */
[----:B------:R-:W-:Y:S01]  /*7c30*/  IMAD.MOV.U32 R20, RZ, RZ, -0x1 ;  /* 0xffffffffff147424 */ /* 0x000fe200078e00ff */
[----:B------:R-:W-:Y:S01]  /*7c40*/  SHF.R.U32.HI R4, RZ, 0x1, R3 ;  /* 0x00000001ff047819 */ /* 0x000fe20000011603 */
[----:B------:R-:W-:Y:S01]  /*7c50*/  IMAD.MOV.U32 R8, RZ, RZ, -0x1 ;  /* 0xffffffffff087424 */ /* 0x000fe200078e00ff */
[----:B------:R-:W-:-:S02]  /*7c60*/  ISETP.LT.U32.AND P1, PT, R12, 0x2, P1 ;  /* 0x000000020c00780c */ /* 0x000fc40000f21070 */
[----:B------:R-:W-:Y:S01]  /*7c70*/  IADD3.X R17, R17, UR42, RZ, P4, !PT ;  /* 0x0000002a11117c10 */ /* 0x000fe2000a7fe4ff */
[----:B------:R-:W0:Y:S01]  /*7c80*/  @P3 S2R R6, SR_CgaCtaId ;  /* 0x0000000000063919 */ /* 0x000e220000008800 */
[----:B------:R-:W-:Y:S02]  /*7c90*/  @P3 MOV R5, 0x400 ;  /* 0x0000040000053802 */ /* 0x000fe40000000f00 */
[----:B------:R-:W-:Y:S02]  /*7ca0*/  ISETP.GE.U32.AND P4, PT, R16, UR4, PT ;  /* 0x0000000410007c0c */ /* 0x000fe4000bf86070 */
[----:B------:R-:W-:Y:S02]  /*7cb0*/  LOP3.LUT R4, R4, 0x1, RZ, 0xc0, !PT ;  /* 0x0000000104047812 */ /* 0x000fe400078ec0ff */
[----:B------:R-:W-:Y:S02]  /*7cc0*/  LOP3.LUT R3, R3, 0x1, RZ, 0xc0, !PT ;  /* 0x0000000103037812 */ /* 0x000fe400078ec0ff */
[----:B------:R-:W-:-:S02]  /*7cd0*/  PRMT R11, RZ, 0x7610, R11 ;  /* 0x00007610ff0b7816 */ /* 0x000fc4000000000b */
[----:B0-----:R-:W-:-:S04]  /*7ce0*/  @P3 LEA R5, R6, R5, 0x18 ;  /* 0x0000000506053211 */ /* 0x001fc800078ec0ff */
[----:B------:R0:W-:Y:S01]  /*7cf0*/  @P3 SYNCS.ARRIVE.TRANS64.A1T0 RZ, [R5+URZ+0x38], RZ ;  /* 0x000038ff05ff39a7 */ /* 0x0001e2000810003f */
[----:B------:R-:W-:-:S04]  /*7d00*/  ISETP.NE.U32.AND P3, PT, R4, 0x1, PT ;  /* 0x000000010400780c */ /* 0x000fc80003f65070 */
[----:B------:R-:W-:Y:S02]  /*7d10*/  ISETP.GT.U32.AND P3, PT, R12, 0x1, !P3 ;  /* 0x000000010c00780c */ /* 0x000fe40005f64070 */
[----:B0-----:R-:W-:Y:S02]  /*7d20*/  SEL R5, RZ, 0x1, !P1 ;  /* 0x00000001ff057807 */ /* 0x001fe40004800000 */
[----:B------:R-:W-:Y:S02]  /*7d30*/  ISETP.GE.U32.AND.EX P1, PT, R17, UR5, PT, P4 ;  /* 0x0000000511007c0c */ /* 0x000fe4000bf26140 */
[----:B------:R-:W-:-:S04]  /*7d40*/  SEL R4, RZ, 0x1, !P3 ;  /* 0x00000001ff047807 */ /* 0x000fc80005800000 */
[----:B------:R-:W-:Y:S02]  /*7d50*/  LOP3.LUT R0, R4, R0, R5, 0x96, !PT ;  /* 0x0000000004007212 */ /* 0x000fe400078e9605 */
[----:B------:R-:W-:-:S05]  /*7d60*/  PRMT R4, RZ, 0x7610, R4 ;  /* 0x00007610ff047816 */ /* 0x000fca0000000004 */
[----:B------:R-:W-:Y:S05]  /*7d70*/  @P1 BRA `(.L_x_169) ;  /* 0x0000000400501947 */ /* 0x000fea0003800000 */
[----:B------:R-:W-:Y:S01]  /*7d80*/  ULDC.64 UR4, c[0x0][0x628] ;  /* 0x00018a0000047ab9 */ /* 0x000fe20000000a00 */
[----:B------:R-:W0:Y:S01]  /*7d90*/  S2R R14, SR_CTAID.X ;  /* 0x00000000000e7919 */ /* 0x000e220000002500 */
[----:B------:R-:W-:Y:S01]  /*7da0*/  ISETP.NE.U32.AND P1, PT, RZ, UR4, PT ;  /* 0x00000004ff007c0c */ /* 0x000fe2000bf25070 */
[----:B------:R-:W-:Y:S01]  /*7db0*/  ULDC UR7, c[0x0][0x630] ;  /* 0x00018c0000077ab9 */ /* 0x000fe20000000800 */
[----:B------:R-:W-:Y:S01]  /*7dc0*/  IMAD.MOV.U32 R4, RZ, RZ, R16 ;  /* 0x000000ffff047224 */ /* 0x000fe200078e0010 */
[----:B------:R-:W1:Y:S01]  /*7dd0*/  S2R R13, SR_CTAID.Y ;  /* 0x00000000000d7919 */ /* 0x000e620000002600 */
[----:B------:R-:W-:Y:S01]  /*7de0*/  ISETP.NE.AND.EX P1, PT, RZ, UR5, PT, P1 ;  /* 0x00000005ff007c0c */ /* 0x000fe2000bf25310 */
[----:B------:R-:W-:-:S12]  /*7df0*/  IMAD.MOV.U32 R5, RZ, RZ, R17 ;  /* 0x000000ffff057224 */ /* 0x000fd800078e0011 */
[----:B------:R-:W-:Y:S05]  /*7e00*/  @!P1 BRA `(.L_x_170) ;  /* 0x0000000000289947 */ /* 0x000fea0003800000 */
[----:B------:R-:W-:Y:S02]  /*7e10*/  ULDC UR6, c[0x0][0x634] ;  /* 0x00018d0000067ab9 */ /* 0x000fe40000000800 */
[----:B------:R-:W-:-:S05]  /*7e20*/  IADD3 R9, P1, R16, UR6, RZ ;  /* 0x0000000610097c10 */ /* 0x000fca000ff3e0ff */
[----:B------:R-:W-:-:S04]  /*7e30*/  IMAD.X R15, RZ, RZ, R17, P1 ;  /* 0x000000ffff0f7224 */ /* 0x000fc800008e0611 */
[----:B------:R-:W-:-:S04]  /*7e40*/  IMAD.WIDE.U32 R6, R15, UR4, RZ ;  /* 0x000000040f067c25 */ /* 0x000fc8000f8e00ff */
[----:B------:R-:W-:-:S04]  /*7e50*/  IMAD.WIDE.U32 R6, P1, R9, UR5, R6 ;  /* 0x0000000509067c25 */ /* 0x000fc8000f820006 */
[----:B------:R-:W-:-:S04]  /*7e60*/  IMAD.WIDE.U32 R8, R9, UR4, RZ ;  /* 0x0000000409087c25 */ /* 0x000fc8000f8e00ff */
[----:B------:R-:W-:Y:S01]  /*7e70*/  IMAD.X R5, RZ, RZ, RZ, P1 ;  /* 0x000000ffff057224 */ /* 0x000fe200008e06ff */
[----:B------:R-:W-:Y:S01]  /*7e80*/  IADD3 RZ, P1, R9, R6, RZ ;  /* 0x0000000609ff7210 */ /* 0x000fe20007f3e0ff */
[----:B------:R-:W-:-:S04]  /*7e90*/  IMAD.MOV.U32 R4, RZ, RZ, R7 ;  /* 0x000000ffff047224 */ /* 0x000fc800078e0007 */
[----:B------:R-:W-:-:S08]  /*7ea0*/  IMAD.WIDE.U32.X R4, R15, UR5, R4, P1 ;  /* 0x000000050f047c25 */ /* 0x000fd000088e0404 */
.L_x_170:
[--C-:B------:R-:W-:Y:S01]  /*7eb0*/  SHF.R.U64 R8, R4, UR7, R5.reuse ;  /* 0x0000000704087c19 */ /* 0x100fe20008001205 */
[----:B------:R-:W-:Y:S01]  /*7ec0*/  ULDC.64 UR4, c[0x0][0x620] ;  /* 0x0001880000047ab9 */ /* 0x000fe20000000a00 */
[----:B------:R-:W-:Y:S01]  /*7ed0*/  SHF.R.U32.HI R4, RZ, UR7, R5 ;  /* 0x00000007ff047c19 */ /* 0x000fe20008011605 */
[----:B------:R-:W2:Y:S01]  /*7ee0*/  LDC R25, c[0x0][0x144] ;  /* 0x00005100ff197b82 */ /* 0x000ea20000000800 */
[----:B------:R-:W-:Y:S01]  /*7ef0*/  IADD3 R7, P1, RZ, -R8, RZ ;  /* 0x80000008ff077210 */ /* 0x000fe20007f3e0ff */
[----:B------:R-:W-:Y:S01]  /*7f00*/  ULDC.64 UR8, c[0x0][0x640] ;  /* 0x0001900000087ab9 */ /* 0x000fe20000000a00 */
[----:B0-----:R-:W-:Y:S01]  /*7f10*/  I2FP.F32.U32 R9, R14 ;  /* 0x0000000e00097245 */ /* 0x001fe20000201000 */
[----:B------:R-:W-:Y:S02]  /*7f20*/  ULDC UR6, c[0x0][0x608] ;  /* 0x0001820000067ab9 */ /* 0x000fe40000000800 */
[----:B------:R-:W-:Y:S01]  /*7f30*/  IMAD.X R4, RZ, RZ, ~R4, P1 ;  /* 0x000000ffff047224 */ /* 0x000fe200008e0e04 */
[----:B------:R-:W-:Y:S01]  /*7f40*/  ISETP.NE.U32.AND P1, PT, RZ, UR8, PT ;  /* 0x00000008ff007c0c */ /* 0x000fe2000bf25070 */
[----:B------:R-:W0:Y:S02]  /*7f50*/  LDC R20, c[0x0][0x148] ;  /* 0x00005200ff147b82 */ /* 0x000e240000000800 */
[----:B------:R-:W-:Y:S01]  /*7f60*/  IMAD R6, R4, UR4, RZ ;  /* 0x0000000404067c24 */ /* 0x000fe2000f8e02ff */
[----:B------:R-:W-:Y:S01]  /*7f70*/  ISETP.NE.AND.EX P1, PT, RZ, UR9, PT, P1 ;  /* 0x00000009ff007c0c */ /* 0x000fe2000bf25310 */
[----:B------:R-:W-:Y:S01]  /*7f80*/  IMAD.WIDE.U32 R4, R7, UR4, R16 ;  /* 0x0000000407047c25 */ /* 0x000fe2000f8e0010 */
[----:B------:R-:W-:-:S03]  /*7f90*/  ULDC UR4, c[0x0][0x150] ;  /* 0x0000540000047ab9 */ /* 0x000fc60000000800 */
[----:B------:R-:W-:Y:S02]  /*7fa0*/  IMAD R7, R7, UR5, R6 ;  /* 0x0000000507077c24 */ /* 0x000fe4000f8e0206 */
[----:B------:R-:W-:Y:S01]  /*7fb0*/  FMUL R6, R9, UR4 ;  /* 0x0000000409067c20 */ /* 0x000fe20008400000 */
[----:B------:R-:W-:Y:S01]  /*7fc0*/  ULDC UR4, c[0x0][0x618] ;  /* 0x0001860000047ab9 */ /* 0x000fe20000000800 */
[----:B------:R-:W-:Y:S01]  /*7fd0*/  ULDC UR5, c[0x0][0x154] ;  /* 0x0000550000057ab9 */ /* 0x000fe20000000800 */
[----:B------:R-:W-:-:S03]  /*7fe0*/  IMAD.IADD R5, R5, 0x1, R7 ;  /* 0x0000000105057824 */ /* 0x000fc600078e0207 */
[----:B------:R-:W3:Y:S02]  /*7ff0*/  F2I.U32.TRUNC.NTZ R6, R6 ;  /* 0x0000000600067305 */ /* 0x000ee4000020f000 */
[----:B------:R-:W-:Y:S02]  /*8000*/  SHF.R.U64 R9, R4, UR4, R5 ;  /* 0x0000000404097c19 */ /* 0x000fe40008001205 */
[----:B-1----:R-:W-:-:S05]  /*8010*/  I2FP.F32.U32 R4, R13 ;  /* 0x0000000d00047245 */ /* 0x002fca0000201000 */
[----:B------:R-:W-:Y:S01]  /*8020*/  FMUL R22, R4, UR5 ;  /* 0x0000000504167c20 */ /* 0x000fe20008400000 */
[----:B------:R-:W-:Y:S01]  /*8030*/  SHF.R.U32.HI R4, RZ, UR4, R5 ;  /* 0x00000004ff047c19 */ /* 0x000fe20008011605 */
[----:B------:R-:W-:-:S03]  /*8040*/  ULDC UR4, c[0x0][0x658] ;  /* 0x0001960000047ab9 */ /* 0x000fc60000000800 */
[--C-:B------:R-:W-:Y:S01]  /*8050*/  SHF.R.U64 R21, R9, UR6, R4.reuse ;  /* 0x0000000609157c19 */ /* 0x100fe20008001204 */
[----:B------:R-:W1:Y:S01]  /*8060*/  F2I.U32.TRUNC.NTZ R22, R22 ;  /* 0x0000001600167305 */ /* 0x000e62000020f000 */
[----:B------:R-:W-:Y:S01]  /*8070*/  SHF.R.U32.HI R4, RZ, UR6, R4 ;  /* 0x00000006ff047c19 */ /* 0x000fe20008011604 */
[----:B---3--:R-:W-:-:S03]  /*8080*/  IMAD.MOV R6, RZ, RZ, -R6 ;  /* 0x000000ffff067224 */ /* 0x008fc600078e0a06 */
[----:B------:R-:W-:Y:S01]  /*8090*/  SHF.R.U64 R15, R21, UR4, R4 ;  /* 0x00000004150f7c19 */ /* 0x000fe20008001204 */
[----:B--2---:R-:W-:Y:S01]  /*80a0*/  IMAD R14, R25, R6, R14 ;  /* 0x00000006190e7224 */ /* 0x004fe200078e020e */
[----:B------:R-:W-:-:S03]  /*80b0*/  SHF.R.U32.HI R23, RZ, UR4, R4 ;  /* 0x00000004ff177c19 */ /* 0x000fc60008011604 */
[----:B------:R-:W-:Y:S02]  /*80c0*/  IMAD.MOV.U32 R4, RZ, RZ, R15 ;  /* 0x000000ffff047224 */ /* 0x000fe400078e000f */
[----:B------:R-:W-:Y:S01]  /*80d0*/  IMAD.MOV.U32 R5, RZ, RZ, R23 ;  /* 0x000000ffff057224 */ /* 0x000fe200078e0017 */
[----:B-1----:R-:W-:Y:S06]  /*80e0*/  @!P1 BRA `(.L_x_171) ;  /* 0x0000000000289947 */ /* 0x002fec0003800000 */
[----:B------:R-:W-:Y:S02]  /*80f0*/  ULDC UR4, c[0x0][0x64c] ;  /* 0x0001930000047ab9 */ /* 0x000fe40000000800 */
[----:B------:R-:W-:-:S05]  /*8100*/  IADD3 R5, P1, R15, UR4, RZ ;  /* 0x000000040f057c10 */ /* 0x000fca000ff3e0ff */
[----:B------:R-:W-:-:S04]  /*8110*/  IMAD.X R23, RZ, RZ, R23, P1 ;  /* 0x000000ffff177224 */ /* 0x000fc800008e0617 */
[----:B------:R-:W-:-:S04]  /*8120*/  IMAD.WIDE.U32 R6, R23, UR8, RZ ;  /* 0x0000000817067c25 */ /* 0x000fc8000f8e00ff */
[----:B------:R-:W-:-:S04]  /*8130*/  IMAD.WIDE.U32 R6, P1, R5, UR9, R6 ;  /* 0x0000000905067c25 */ /* 0x000fc8000f820006 */
[----:B------:R-:W-:-:S04]  /*8140*/  IMAD.WIDE.U32 R4, R5, UR8, RZ ;  /* 0x0000000805047c25 */ /* 0x000fc8000f8e00ff */
[----:B------:R-:W-:Y:S01]  /*8150*/  IMAD.MOV.U32 R4, RZ, RZ, R7 ;  /* 0x000000ffff047224 */ /* 0x000fe200078e0007 */
[----:B------:R-:W-:Y:S01]  /*8160*/  IADD3 RZ, P3, R5, R6, RZ ;  /* 0x0000000605ff7210 */ /* 0x000fe20007f7e0ff */
[----:B------:R-:W-:-:S04]  /*8170*/  IMAD.X R5, RZ, RZ, RZ, P1 ;  /* 0x000000ffff057224 */ /* 0x000fc800008e06ff */
[----:B------:R-:W-:-:S08]  /*8180*/  IMAD.WIDE.U32.X R4, R23, UR9, R4, P3 ;  /* 0x0000000917047c25 */ /* 0x000fd000098e0404 */
.L_x_171:
[----:B------:R-:W-:Y:S01]  /*8190*/  ISETP.NE.AND P1, PT, R2, 0x1, PT ;  /* 0x000000010200780c */ /* 0x000fe20003f25270 */
[----:B------:R-:W-:Y:S01]  /*81a0*/  ULDC UR4, c[0x0][0x648] ;  /* 0x0001920000047ab9 */ /* 0x000fe20000000800 */
[----:B------:R-:W-:Y:S01]  /*81b0*/  LOP3.LUT R21, R21, UR16, RZ, 0xc0, !PT ;  /* 0x0000001015157c12 */ /* 0x000fe2000f8ec0ff */
[----:B------:R-:W-:Y:S01]  /*81c0*/  IMAD.MOV R22, RZ, RZ, -R22 ;  /* 0x000000ffff167224 */ /* 0x000fe200078e0a16 */
[----:B------:R-:W-:Y:S01]  /*81d0*/  SHF.R.U64 R4, R4, UR4, R5 ;  /* 0x0000000404047c19 */ /* 0x000fe20008001205 */
[----:B------:R-:W-:Y:S01]  /*81e0*/  ULDC UR4, c[0x0][0x638] ;  /* 0x00018e0000047ab9 */ /* 0x000fe20000000800 */
[----:B------:R-:W-:Y:S01]  /*81f0*/  ULDC UR5, c[0x0][0x610] ;  /* 0x0001840000057ab9 */ /* 0x000fe20000000800 */
[----:B------:R-:W-:Y:S02]  /*8200*/  IMAD.MOV.U32 R5, RZ, RZ, 0x1 ;  /* 0x00000001ff057424 */ /* 0x000fe400078e00ff */
[----:B------:R-:W-:Y:S02]  /*8210*/  IMAD.MOV R6, RZ, RZ, -R4 ;  /* 0x000000ffff067224 */ /* 0x000fe400078e0a04 */
[----:B------:R-:W-:Y:S01]  /*8220*/  IMAD R21, R4, UR17, R21 ;  /* 0x0000001104157c24 */ /* 0x000fe2000f8e0215 */
[----:B------:R-:W-:Y:S01]  /*8230*/  LOP3.LUT R4, R9, UR15, RZ, 0xc0, !PT ;  /* 0x0000000f09047c12 */ /* 0x000fe2000f8ec0ff */
[----:B0-----:R-:W-:-:S02]  /*8240*/  @P1 IMAD R14, R20, R22, R13 ;  /* 0x00000016140e1224 */ /* 0x001fc400078e020d */
[----:B------:R-:W-:Y:S01]  /*8250*/  IMAD R15, R6, UR4, R15 ;  /* 0x00000004060f7c24 */ /* 0x000fe2000f8e020f */
[----:B------:R-:W-:Y:S01]  /*8260*/  ULDC UR4, c[0x0][0x600] ;  /* 0x0001800000047ab9 */ /* 0x000fe20000000800 */
[----:B------:R-:W-:Y:S02]  /*8270*/  IMAD R14, R21, UR5, R14 ;  /* 0x00000005150e7c24 */ /* 0x000fe4000f8e020e */
[--C-:B------:R-:W-:Y:S01]  /*8280*/  IMAD R15, R15, UR4, R4.reuse ;  /* 0x000000040f0f7c24 */ /* 0x100fe2000f8e0204 */
[----:B------:R-:W-:-:S04]  /*8290*/  PRMT R4, R5, 0x7610, R4 ;  /* 0x0000761005047816 */ /* 0x000fc80000000004 */
[----:B------:R-:W-:Y:S02]  /*82a0*/  SEL R20, R15, R14, !P1 ;  /* 0x0000000e0f147207 */ /* 0x000fe40004800000 */
[----:B------:R-:W-:-:S07]  /*82b0*/  SEL R13, R14, R15, !P1 ;  /* 0x0000000f0e0d7207 */ /* 0x000fce0004800000 */
.L_x_169:
[----:B------:R-:W-:Y:S05]  /*82c0*/  BSYNC B1 ;  /* 0x0000000000017941 */ /* 0x000fea0003800000 */
.L_x_168:
[----:B------:R-:W-:-:S13]  /*82d0*/  LOP3.LUT P1, RZ, R4, 0xff, RZ, 0xc0, !PT ;  /* 0x000000ff04ff7812 */ /* 0x000fda000782c0ff */
[----:B------:R-:W-:Y:S05]  /*82e0*/  @P1 BRA `(.L_x_172) ;  /* 0xfffffff400441947 */ /* 0x000fea000383ffff */
[----:B------:R-:W-:Y:S05]  /*82f0*/  BSYNC B0 ;  /* 0x0000000000007941 */ /* 0x000fea0003800000 */
.L_x_160:
[----:B------:R-:W-:-:S03]  /*8300*/  UMOV UR4, 0xffffffff ;  /* 0xffffffff00047882 */ /* 0x000fc60000000000 */
[----:B------:R-:W-:Y:S05]  /*8310*/  BRA.DIV UR4, `(.L_x_173) ;  /* 0x0000000204d07947 */ /* 0x000fea000b800000 */
[----:B------:R-:W-:-:S13]  /*8320*/  ELECT P6, URZ, PT ;  /* 0x00000000003f782f */ /* 0x000fda00038c0000 */
.L_x_185:
[----:B------:R-:W-:Y:S04]  /*8330*/  BSSY B0, `(.L_x_174) ;  /* 0x0000019000007945 */ /* 0x000fe80003800000 */
[----:B------:R-:W-:Y:S05]  /*8340*/  @!P6 BRA `(.L_x_175) ;  /* 0x00000000005ce947 */ /* 0x000fea0003800000 */
[----:B------:R-:W-:-:S04]  /*8350*/  LOP3.LUT R18, R18, 0x2, RZ, 0xfc, !PT ;  /* 0x0000000212127812 */ /* 0x000fc800078efcff */
[----:B------:R-:W-:-:S13]  /*8360*/  ISETP.NE.AND P0, PT, R18, 0x3, PT ;  /* 0x000000031200780c */ /* 0x000fda0003f05270 */
[----:B------:R-:W-:Y:S05]  /*8370*/  @!P0 BRA `(.L_x_176) ;  /* 0x0000000000048947 */ /* 0x000fea0003800000 */
[----:B------:R-:W-:Y:S01]  /*8380*/  BPT.TRAP 0x1 ;  /* 0x000000040000795c */ /* 0x000fe20000300000 */
.L_x_176:
[----:B------:R-:W0:Y:S01]  /*8390*/  S2R R5, SR_CgaCtaId ;  /* 0x0000000000057919 */ /* 0x000e220000008800 */
[----:B------:R-:W-:Y:S02]  /*83a0*/  MOV R2, 0x400 ;  /* 0x0000040000027802 */ /* 0x000fe40000000f00 */
[----:B------:R-:W-:Y:S02]  /*83b0*/  SHF.L.U32 R4, R0, 0x1f, RZ ;  /* 0x0000001f00047819 */ /* 0x000fe400000006ff */
[----:B0-----:R-:W-:-:S05]  /*83c0*/  LEA R2, R5, R2, 0x18 ;  /* 0x0000000205027211 */ /* 0x001fca00078ec0ff */
[----:B------:R-:W-:-:S04]  /*83d0*/  VIADD R2, R2, 0x10 ;  /* 0x0000001002027836 */ /* 0x000fc80000000000 */
[C---:B------:R-:W-:Y:S02]  /*83e0*/  IMAD R7, R3.reuse, 0x8, R2 ;  /* 0x0000000803077824 */ /* 0x040fe400078e0202 */
[----:B------:R-:W-:Y:S02]  /*83f0*/  VIADD R3, R3, 0x1 ;  /* 0x0000000103037836 */ /* 0x000fe40000000000 */
[----:B------:R-:W0:Y:S03]  /*8400*/  SYNCS.PHASECHK.TRANS64.TRYWAIT P0, [R7+URZ], R4 ;  /* 0x00000004070075a7 */ /* 0x000e26000800017f */
[----:B------:R-:W-:-:S04]  /*8410*/  ISETP.NE.AND P1, PT, R3, 0x2, PT ;  /* 0x000000020300780c */ /* 0x000fc80003f25270 */
[----:B------:R-:W-:Y:S02]  /*8420*/  SEL R5, RZ, 0x1, P1 ;  /* 0x00000001ff057807 */ /* 0x000fe40000800000 */
[----:B------:R-:W-:Y:S02]  /*8430*/  SEL R3, R3, RZ, P1 ;  /* 0x000000ff03037207 */ /* 0x000fe40000800000 */
[----:B------:R-:W-:Y:S01]  /*8440*/  LOP3.LUT R0, R0, R5, RZ, 0x3c, !PT ;  /* 0x0000000500007212 */ /* 0x000fe200078e3cff */
[----:B0-----:R-:W-:Y:S06]  /*8450*/  @!P0 BRA `(.L_x_177) ;  /* 0x0000000000a08947 */ /* 0x001fec0003800000 */
.L_x_186:
[----:B------:R-:W-:Y:S01]  /*8460*/  IMAD R3, R3, 0x8, R2 ;  /* 0x0000000803037824 */ /* 0x000fe200078e0202 */
[----:B------:R-:W-:-:S07]  /*8470*/  SHF.L.U32 R0, R0, 0x1f, RZ ;  /* 0x0000001f00007819 */ /* 0x000fce00000006ff */
.L_x_178:
[----:B-1----:R1:W2:Y:S02]  /*8480*/  SYNCS.PHASECHK.TRANS64.TRYWAIT P0, [R3+URZ], R0 ;  /* 0x00000000030075a7 */ /* 0x0022a4000800017f */
[----:B--2---:R-:W-:Y:S05]  /*8490*/  @!P0 NANOSLEEP.SYNCS 0x989680 ;  /* 0x009896800000895d */ /* 0x004fea0003900000 */
[----:B------:R-:W2:Y:S02]  /*84a0*/  @!P0 SYNCS.PHASECHK.TRANS64 P0, [R3+URZ], R0 ;  /* 0x00000000030085a7 */ /* 0x000ea4000800007f */
[----:B--2---:R-:W-:Y:S05]  /*84b0*/  @!P0 BRA `(.L_x_178) ;  /* 0xfffffffc00f08947 */ /* 0x004fea000383ffff */
.L_x_175:
[----:B------:R-:W-:Y:S05]  /*84c0*/  BSYNC B0 ;  /* 0x0000000000007941 */ /* 0x000fea0003800000 */
.L_x_174:
[----:B------:R-:W-:Y:S05]  /*84d0*/  EXIT ;  /* 0x000000000000794d */ /* 0x000fea0003800000 */
.L_x_17:
[----:B-1----:R1:W2:Y:S02]  /*84e0*/  SYNCS.PHASECHK.TRANS64.TRYWAIT P1, [R3+URZ], R0 ;  /* 0x00000000030075a7 */ /* 0x0022a4000802017f */
[----:B--2---:R-:W-:Y:S05]  /*84f0*/  @!P1 NANOSLEEP.SYNCS 0x989680 ;  /* 0x009896800000995d */ /* 0x004fea0003900000 */
[----:B------:R-:W2:Y:S02]  /*8500*/  @!P1 SYNCS.PHASECHK.TRANS64 P1, [R3+URZ], R0 ;  /* 0x00000000030095a7 */ /* 0x000ea4000802007f */
[----:B--2---:R-:W-:Y:S05]  /*8510*/  @!P1 BRA `(.L_x_17) ;  /* 0xfffffffc00f09947 */ /* 0x004fea000383ffff */
[----:B------:R-:W-:Y:S05]  /*8520*/  BRA `(.L_x_16) ;  /* 0xffffff8c00d87947 */ /* 0x000fea000383ffff */
.L_x_22:
[----:B-1----:R-:W-:-:S04]  /*8530*/  IMAD.U32 R4, RZ, RZ, UR4 ;  /* 0x00000004ff047e24 */ /* 0x002fc8000f8e00ff */
[----:B------:R1:W2:Y:S03]  /*8540*/  SYNCS.PHASECHK.TRANS64.TRYWAIT P1, [R4+URZ], R3 ;  /* 0x00000003040075a7 */ /* 0x0002a6000802017f */
[----:B--2---:R-:W-:Y:S05]  /*8550*/  @!P1 NANOSLEEP.SYNCS 0x989680 ;  /* 0x009896800000995d */ /* 0x004fea0003900000 */
[----:B------:R-:W2:Y:S02]  /*8560*/  @!P1 SYNCS.PHASECHK.TRANS64 P1, [R4+URZ], R3 ;  /* 0x00000003040095a7 */ /* 0x000ea4000802007f */
[----:B--2---:R-:W-:Y:S05]  /*8570*/  @!P1 BRA `(.L_x_22) ;  /* 0xfffffffc00ec9947 */ /* 0x004fea000383ffff */
[----:B------:R-:W-:Y:S05]  /*8580*/  BRA `(.L_x_21) ;  /* 0xffffff90009c7947 */ /* 0x000fea000383ffff */
.L_x_161:
[----:B------:R-:W-:Y:S01]  /*8590*/  BSSY B1, `(.L_x_179) ;  /* 0x0000006000017945 */ /* 0x000fe20003800000 */
[----:B------:R-:W-:-:S07]  /*85a0*/  IMAD.MOV.U32 R15, RZ, RZ, -0x1 ;  /* 0xffffffffff0f7424 */ /* 0x000fce00078e00ff */
[----:B------:R-:W-:Y:S05]  /*85b0*/  WARPSYNC.COLLECTIVE R15, `(.L_x_180) ;  /* 0x000000000f0c7348 */ /* 0x000fea0003c00000 */
[----:B------:R-:W-:Y:S02]  /*85c0*/  ELECT P6, UR62, PT ;  /* 0x00000000003e782f */ /* 0x000fe400038c0000 */
[----:B------:R-:W-:Y:S01]  /*85d0*/  MOV R14, UR62 ;  /* 0x0000003e000e7c02 */ /* 0x000fe20008000f00 */
[----:B------:R-:W-:Y:S10]  /*85e0*/  ENDCOLLECTIVE ;  /* 0x000000000000791b */ /* 0x000ff40003800000 */
.L_x_180:
[----:B------:R-:W-:Y:S05]  /*85f0*/  BSYNC B1 ;  /* 0x0000000000017941 */ /* 0x000fea0003800000 */
.L_x_179:
[----:B------:R-:W-:Y:S05]  /*8600*/  BRA `(.L_x_181) ;  /* 0xfffffff000887947 */ /* 0x000fea000383ffff */
.L_x_164:
[----:B0-----:R0:W1:Y:S02]  /*8610*/  SYNCS.PHASECHK.TRANS64.TRYWAIT P1, [R14+URZ+0x10], R7 ;  /* 0x000010070e0075a7 */ /* 0x001064000802017f */
[----:B-1----:R-:W-:Y:S05]  /*8620*/  @!P1 NANOSLEEP.SYNCS 0x989680 ;  /* 0x009896800000995d */ /* 0x002fea0003900000 */
[----:B------:R-:W1:Y:S02]  /*8630*/  @!P1 SYNCS.PHASECHK.TRANS64 P1, [R14+URZ+0x10], R7 ;  /* 0x000010070e0095a7 */ /* 0x000e64000802007f */
[----:B-1----:R-:W-:Y:S05]  /*8640*/  @!P1 BRA `(.L_x_164) ;  /* 0xfffffffc00f09947 */ /* 0x002fea000383ffff */
[----:B------:R-:W-:Y:S05]  /*8650*/  BRA `(.L_x_182) ;  /* 0xfffffff000bc7947 */ /* 0x000fea000383ffff */
.L_x_173:
[----:B------:R-:W-:Y:S01]  /*8660*/  BSSY B0, `(.L_x_183) ;  /* 0x0000006000007945 */ /* 0x000fe20003800000 */
[----:B------:R-:W-:-:S07]  /*8670*/  IMAD.MOV.U32 R15, RZ, RZ, -0x1 ;  /* 0xffffffffff0f7424 */ /* 0x000fce00078e00ff */
[----:B------:R-:W-:Y:S05]  /*8680*/  WARPSYNC.COLLECTIVE R15, `(.L_x_184) ;  /* 0x000000000f0c7348 */ /* 0x000fea0003c00000 */
[----:B------:R-:W-:Y:S02]  /*8690*/  ELECT P6, UR62, PT ;  /* 0x00000000003e782f */ /* 0x000fe400038c0000 */
[----:B------:R-:W-:Y:S01]  /*86a0*/  MOV R14, UR62 ;  /* 0x0000003e000e7c02 */ /* 0x000fe20008000f00 */
[----:B------:R-:W-:Y:S10]  /*86b0*/  ENDCOLLECTIVE ;  /* 0x000000000000791b */ /* 0x000ff40003800000 */
.L_x_184:
[----:B------:R-:W-:Y:S05]  /*86c0*/  BSYNC B0 ;  /* 0x0000000000007941 */ /* 0x000fea0003800000 */
.L_x_183:
[----:B------:R-:W-:Y:S05]  /*86d0*/  BRA `(.L_x_185) ;  /* 0xfffffffc00147947 */ /* 0x000fea000383ffff */
.L_x_177:
[----:B0-----:R0:W1:Y:S02]  /*86e0*/  SYNCS.PHASECHK.TRANS64.TRYWAIT P0, [R7+URZ], R4 ;  /* 0x00000004070075a7 */ /* 0x001064000800017f */
[----:B-1----:R-:W-:Y:S05]  /*86f0*/  @!P0 NANOSLEEP.SYNCS 0x989680 ;  /* 0x009896800000895d */ /* 0x002fea0003900000 */
[----:B------:R-:W1:Y:S02]  /*8700*/  @!P0 SYNCS.PHASECHK.TRANS64 P0, [R7+URZ], R4 ;  /* 0x00000004070085a7 */ /* 0x000e64000800007f */
[----:B-1----:R-:W-:Y:S05]  /*8710*/  @!P0 BRA `(.L_x_177) ;  /* 0xfffffffc00f08947 */ /* 0x002fea000383ffff */
[----:B------:R-:W-:Y:S05]  /*8720*/  BRA `(.L_x_186) ;  /* 0xfffffffc004c7947 */ /* 0x000fea000383ffff */
.L_x_187:
[----:B------:R-:W-:-:S00]  /*8730*/  BRA `(.L_x_187) ;  /* 0xfffffffc00fc7947 */ /* 0x000fc0000383ffff */
[----:B------:R-:W-:-:S00]  /*8740*/  NOP ;  /* 0x0000000000007918 */ /* 0x000fc00000000000 */
        /* <DEDUP_REMOVED lines=11> */
.L_x_188:


//--------------------- .nv.global.init           --------------------------
	.section	.nv.global.init,"aw",@progbits
.nv.global.init:
	.type		$str$22,@object
	.size		$str$22,($str$23 - $str$22)
$str$22:
        /*0000*/ 	.byte	0x6b, 0x5f, 0x74, 0x69, 0x6c, 0x65, 0x5f, 0x63, 0x6f, 0x75, 0x6e, 0x74, 0x20, 0x3e, 0x3d, 0x20
        /*0010*/ 	.byte	0x31, 0x00
	.type		$str$23,@object
	.size		$str$23,(__unnamed_1 - $str$23)
$str$23:
        /*0012*/ 	.byte	0x2f, 0x74, 0x6d, 0x70, 0x2f, 0x63, 0x75, 0x74, 0x6c, 0x61, 0x73, 0x73, 0x5f, 0x73, 0x77, 0x65
        /*0022*/ 	.byte	0x65, 0x70, 0x5f, 0x73, 0x72, 0x63, 0x2f, 0x69, 0x6e, 0x63, 0x6c, 0x75, 0x64, 0x65, 0x2f, 0x63
        /*0032*/ 	.byte	0x75, 0x74, 0x6c, 0x61, 0x73, 0x73, 0x2f, 0x67, 0x65, 0x6d, 0x6d, 0x2f, 0x63, 0x6f, 0x6c, 0x6c
        /*0042*/ 	.byte	0x65, 0x63, 0x74, 0x69, 0x76, 0x65, 0x2f, 0x73, 0x6d, 0x39, 0x30, 0x5f, 0x6d, 0x6d, 0x61, 0x5f
        /*0052*/ 	.byte	0x74, 0x6d, 0x61, 0x5f, 0x67, 0x6d, 0x6d, 0x61, 0x5f, 0x73, 0x73, 0x5f, 0x77, 0x61, 0x72, 0x70
        /*0062*/ 	.byte	0x73, 0x70, 0x65, 0x63, 0x69, 0x61, 0x6c, 0x69, 0x7a, 0x65, 0x64, 0x2e, 0x68, 0x70, 0x70, 0x00
	.type		__unnamed_1,@object
	.size		__unnamed_1,(.L_0 - __unnamed_1)
__unnamed_1:
        /*0072*/ 	.byte	0x76, 0x6f, 0x69, 0x64, 0x20, 0x63, 0x75, 0x74, 0x6c, 0x61, 0x73, 0x73, 0x3a, 0x3a, 0x67, 0x65
        /* <DEDUP_REMOVED lines=179> */
        /*0bb2*/ 	.byte	0x64, 0x65, 0x6e, 0x74, 0x69, 0x74, 0x79, 0x5d, 0x00
.L_0:


//--------------------- .nv.shared._ZN7cutlass13device_kernelINS_4gemm6kernel13GemmUniversalIN4cute5tupleIJiiiiEEENS1_10collective13CollectiveMmaINS1_34MainloopSm90TmaGmmaWarpSpecializedILi2ENS5_IJNS4_1CILi1EEESB_SB_EEENS1_35KernelTmaWarpSpecializedCooperativeEEENS5_IJNSA_ILi256EEENSA_ILi64EEENSA_ILi32EEEEEENS_6half_tENS5_IJlSB_lEEESJ_SK_NS4_8TiledMMAINS4_8MMA_AtomIJNS4_4SM904GMMA25MMA_64x64x16_F32F16F16_SSILNSO_5MajorE0ELSQ_0ELNSO_7ScaleInE1ELSR_1EEEEEENS4_6LayoutINS5_IJNSA_ILi2EEESB_SB_EEENS5_IJSB_NSA_ILi0EEESX_EEEEENS5_IJNS4_10UnderscoreES10_S10_EEEEENS4_13SM90_TMA_LOADENS4_14ComposedLayoutINS4_7SwizzleILi2ELi4ELi3EEENS4_18smem_ptr_flag_bitsILi16EEENSU_INS5_IJNSA_ILi8EEESH_EEENS5_IJSH_SB_EEEEEEEvNS4_8identityES13_S1D_vS1E_EENS_8epilogue10collective6detail29Sm90TmaWarpSpecializedAdapterINS1H_15DefaultEpilogueISJ_SK_SK_NS1G_6thread17LinearCombinationISJ_Li1EffLNS1L_9ScaleType4KindE0ELNS_15FloatRoundStyleE2ESJ_EENS1_15EpilogueDefaultEEEEEvvEEEEvNT_6ParamsE --------------------------
	.section	.nv.shared._ZN7cutlass13device_kernelINS_4gemm6kernel13GemmUniversalIN4cute5tupleIJiiiiEEENS1_10collective13CollectiveMmaINS1_34MainloopSm90TmaGmmaWarpSpecializedILi2ENS5_IJNS4_1CILi1EEESB_SB_EEENS1_35KernelTmaWarpSpecializedCooperativeEEENS5_IJNSA_ILi256EEENSA_ILi64EEENSA_ILi32EEEEEENS_6half_tENS5_IJlSB_lEEESJ_SK_NS4_8TiledMMAINS4_8MMA_AtomIJNS4_4SM904GMMA25MMA_64x64x16_F32F16F16_SSILNSO_5MajorE0ELSQ_0ELNSO_7ScaleInE1ELSR_1EEEEEENS4_6LayoutINS5_IJNSA_ILi2EEESB_SB_EEENS5_IJSB_NSA_ILi0EEESX_EEEEENS5_IJNS4_10UnderscoreES10_S10_EEEEENS4_13SM90_TMA_LOADENS4_14ComposedLayoutINS4_7SwizzleILi2ELi4ELi3EEENS4_18smem_ptr_flag_bitsILi16EEENSU_INS5_IJNSA_ILi8EEESH_EEENS5_IJSH_SB_EEEEEEEvNS4_8identityES13_S1D_vS1E_EENS_8epilogue10collective6detail29Sm90TmaWarpSpecializedAdapterINS1H_15DefaultEpilogueISJ_SK_SK_NS1G_6thread17LinearCombinationISJ_Li1EffLNS1L_9ScaleType4KindE0ELNS_15FloatRoundStyleE2ESJ_EENS1_15EpilogueDefaultEEEEEvvEEEEvNT_6ParamsE,"aw",@nobits
	.sectionflags	@""
	.align	16
	.zero		1024


//--------------------- .nv.shared.reserved.0     --------------------------
	.section	.nv.shared.reserved.0,"aw",@nobits
	.weak		__nv_reservedSMEM_offset_0_alias
	.size		__nv_reservedSMEM_offset_0_alias, 0, 0
	.other		__nv_reservedSMEM_offset_0_alias,@"STO_CUDA_RESERVED_SHARED STV_DEFAULT"
__nv_reservedSMEM_offset_0_alias:
	.zero		0


//--------------------- .nv.global                --------------------------
	.section	.nv.global,"aw",@nobits
.nv.global:
	.type		_ZN40_INTERNAL_36b32ec8_4_k_cu_26d51273_232604cute1_E,@object
	.size		_ZN40_INTERNAL_36b32ec8_4_k_cu_26d51273_232604cute1_E,(_ZN40_INTERNAL_36b32ec8_4_k_cu_26d51273_232604cuda3std3__45__cpo6cbeginE - _ZN40_INTERNAL_36b32ec8_4_k_cu_26d51273_232604cute1_E)
_ZN40_INTERNAL_36b32ec8_4_k_cu_26d51273_232604cute1_E:
	.zero		1
	.type		_ZN40_INTERNAL_36b32ec8_4_k_cu_26d51273_232604cuda3std3__45__cpo6cbeginE,@object
	.size		_ZN40_INTERNAL_36b32ec8_4_k_cu_26d51273_232604cuda3std3__45__cpo6cbeginE,(_ZN40_INTERNAL_36b32ec8_4_k_cu_26d51273_232604cuda3std3__48in_placeE - _ZN40_INTERNAL_36b32ec8_4_k_cu_26d51273_232604cuda3std3__45__cpo6cbeginE)
_ZN40_INTERNAL_36b32ec8_4_k_cu_26d51273_232604cuda3std3__45__cpo6cbeginE:
	.zero		1
	.type		_ZN40_INTERNAL_36b32ec8_4_k_cu_26d51273_232604cuda3std3__48in_placeE,@object
	.size		_ZN40_INTERNAL_36b32ec8_4_k_cu_26d51273_232604cuda3std3__48in_placeE,(_ZN40_INTERNAL_36b32ec8_4_k_cu_26d51273_232604cuda3std6ranges3__45__cpo9iter_moveE - _ZN40_INTERNAL_36b32ec8_4_k_cu_26d51273_232604cuda3std3__48in_placeE)
_ZN40_INTERNAL_36b32ec8_4_k_cu_26d51273_232604cuda3std3__48in_placeE:
	.zero		1
	.type		_ZN40_INTERNAL_36b32ec8_4_k_cu_26d51273_232604cuda3std6ranges3__45__cpo9iter_moveE,@object
	.size		_ZN40_INTERNAL_36b32ec8_4_k_cu_26d51273_232604cuda3std6ranges3__45__cpo9iter_moveE,(_ZN40_INTERNAL_36b32ec8_4_k_cu_26d51273_232604cuda3std3__45__cpo5beginE - _ZN40_INTERNAL_36b32ec8_4_k_cu_26d51273_232604cuda3std6ranges3__45__cpo9iter_moveE)
_ZN40_INTERNAL_36b32ec8_4_k_cu_26d51273_232604cuda3std6ranges3__45__cpo9iter_moveE:
	.zero		1
	.type		_ZN40_INTERNAL_36b32ec8_4_k_cu_26d51273_232604cuda3std3__45__cpo5beginE,@object
	.size		_ZN40_INTERNAL_36b32ec8_4_k_cu_26d51273_232604cuda3std3__45__cpo5beginE,(_ZN40_INTERNAL_36b32ec8_4_k_cu_26d51273_232604cuda3std3__442_GLOBAL__N__36b32ec8_4_k_cu_26d51273_232606ignoreE - _ZN40_INTERNAL_36b32ec8_4_k_cu_26d51273_232604cuda3std3__45__cpo5beginE)
_ZN40_INTERNAL_36b32ec8_4_k_cu_26d51273_232604cuda3std3__45__cpo5beginE:
	.zero		1
	.type		_ZN40_INTERNAL_36b32ec8_4_k_cu_26d51273_232604cuda3std3__442_GLOBAL__N__36b32ec8_4_k_cu_26d51273_232606ignoreE,@object
	.size		_ZN40_INTERNAL_36b32ec8_4_k_cu_26d51273_232604cuda3std3__442_GLOBAL__N__36b32ec8_4_k_cu_26d51273_232606ignoreE,(_ZN40_INTERNAL_36b32ec8_4_k_cu_26d51273_232604cute7productE - _ZN40_INTERNAL_36b32ec8_4_k_cu_26d51273_232604cuda3std3__442_GLOBAL__N__36b32ec8_4_k_cu_26d51273_232606ignoreE)
_ZN40_INTERNAL_36b32ec8_4_k_cu_26d51273_232604cuda3std3__442_GLOBAL__N__36b32ec8_4_k_cu_26d51273_232606ignoreE:
	.zero		1
	.type		_ZN40_INTERNAL_36b32ec8_4_k_cu_26d51273_232604cute7productE,@object
	.size		_ZN40_INTERNAL_36b32ec8_4_k_cu_26d51273_232604cute7productE,(_ZN40_INTERNAL_36b32ec8_4_k_cu_26d51273_232604cuda3std3__45__cpo3endE - _ZN40_INTERNAL_36b32ec8_4_k_cu_26d51273_232604cute7productE)
_ZN40_INTERNAL_36b32ec8_4_k_cu_26d51273_232604cute7productE:
	.zero		1
	.type		_ZN40_INTERNAL_36b32ec8_4_k_cu_26d51273_232604cuda3std3__45__cpo3endE,@object
	.size		_ZN40_INTERNAL_36b32ec8_4_k_cu_26d51273_232604cuda3std3__45__cpo3endE,(_ZN40_INTERNAL_36b32ec8_4_k_cu_26d51273_232604cuda3std3__419piecewise_constructE - _ZN40_INTERNAL_36b32ec8_4_k_cu_26d51273_232604cuda3std3__45__cpo3endE)
_ZN40_INTERNAL_36b32ec8_4_k_cu_26d51273_232604cuda3std3__45__cpo3endE:
	.zero		1
	.type		_ZN40_INTERNAL_36b32ec8_4_k_cu_26d51273_232604cuda3std3__419piecewise_constructE,@object
	.size		_ZN40_INTERNAL_36b32ec8_4_k_cu_26d51273_232604cuda3std3__419piecewise_constructE,(_ZN40_INTERNAL_36b32ec8_4_k_cu_26d51273_232604cuda3std3__45__cpo4cendE - _ZN40_INTERNAL_36b32ec8_4_k_cu_26d51273_232604cuda3std3__419piecewise_constructE)
_ZN40_INTERNAL_36b32ec8_4_k_cu_26d51273_232604cuda3std3__419piecewise_constructE:
	.zero		1
	.type		_ZN40_INTERNAL_36b32ec8_4_k_cu_26d51273_232604cuda3std3__45__cpo4cendE,@object
	.size		_ZN40_INTERNAL_36b32ec8_4_k_cu_26d51273_232604cuda3std3__45__cpo4cendE,(_ZN40_INTERNAL_36b32ec8_4_k_cu_26d51273_232604cuda3std6ranges3__45__cpo4swapE - _ZN40_INTERNAL_36b32ec8_4_k_cu_26d51273_232604cuda3std3__45__cpo4cendE)
_ZN40_INTERNAL_36b32ec8_4_k_cu_26d51273_232604cuda3std3__45__cpo4cendE:
	.zero		1
	.type		_ZN40_INTERNAL_36b32ec8_4_k_cu_26d51273_232604cuda3std6ranges3__45__cpo4swapE,@object
	.size		_ZN40_INTERNAL_36b32ec8_4_k_cu_26d51273_232604cuda3std6ranges3__45__cpo4swapE,(.L_8 - _ZN40_INTERNAL_36b32ec8_4_k_cu_26d51273_232604cuda3std6ranges3__45__cpo4swapE)
_ZN40_INTERNAL_36b32ec8_4_k_cu_26d51273_232604cuda3std6ranges3__45__cpo4swapE:
	.zero		1
.L_8:


//--------------------- .nv.constant0._ZN7cutlass13device_kernelINS_4gemm6kernel13GemmUniversalIN4cute5tupleIJiiiiEEENS1_10collective13CollectiveMmaINS1_34MainloopSm90TmaGmmaWarpSpecializedILi2ENS5_IJNS4_1CILi1EEESB_SB_EEENS1_35KernelTmaWarpSpecializedCooperativeEEENS5_IJNSA_ILi256EEENSA_ILi64EEENSA_ILi32EEEEEENS_6half_tENS5_IJlSB_lEEESJ_SK_NS4_8TiledMMAINS4_8MMA_AtomIJNS4_4SM904GMMA25MMA_64x64x16_F32F16F16_SSILNSO_5MajorE0ELSQ_0ELNSO_7ScaleInE1ELSR_1EEEEEENS4_6LayoutINS5_IJNSA_ILi2EEESB_SB_EEENS5_IJSB_NSA_ILi0EEESX_EEEEENS5_IJNS4_10UnderscoreES10_S10_EEEEENS4_13SM90_TMA_LOADENS4_14ComposedLayoutINS4_7SwizzleILi2ELi4ELi3EEENS4_18smem_ptr_flag_bitsILi16EEENSU_INS5_IJNSA_ILi8EEESH_EEENS5_IJSH_SB_EEEEEEEvNS4_8identityES13_S1D_vS1E_EENS_8epilogue10collective6detail29Sm90TmaWarpSpecializedAdapterINS1H_15DefaultEpilogueISJ_SK_SK_NS1G_6thread17LinearCombinationISJ_Li1EffLNS1L_9ScaleType4KindE0ELNS_15FloatRoundStyleE2ESJ_EENS1_15EpilogueDefaultEEEEEvvEEEEvNT_6ParamsE --------------------------
	.section	.nv.constant0._ZN7cutlass13device_kernelINS_4gemm6kernel13GemmUniversalIN4cute5tupleIJiiiiEEENS1_10collective13CollectiveMmaINS1_34MainloopSm90TmaGmmaWarpSpecializedILi2ENS5_IJNS4_1CILi1EEESB_SB_EEENS1_35KernelTmaWarpSpecializedCooperativeEEENS5_IJNSA_ILi256EEENSA_ILi64EEENSA_ILi32EEEEEENS_6half_tENS5_IJlSB_lEEESJ_SK_NS4_8TiledMMAINS4_8MMA_AtomIJNS4_4SM904GMMA25MMA_64x64x16_F32F16F16_SSILNSO_5MajorE0ELSQ_0ELNSO_7ScaleInE1ELSR_1EEEEEENS4_6LayoutINS5_IJNSA_ILi2EEESB_SB_EEENS5_IJSB_NSA_ILi0EEESX_EEEEENS5_IJNS4_10UnderscoreES10_S10_EEEEENS4_13SM90_TMA_LOADENS4_14ComposedLayoutINS4_7SwizzleILi2ELi4ELi3EEENS4_18smem_ptr_flag_bitsILi16EEENSU_INS5_IJNSA_ILi8EEESH_EEENS5_IJSH_SB_EEEEEEEvNS4_8identityES13_S1D_vS1E_EENS_8epilogue10collective6detail29Sm90TmaWarpSpecializedAdapterINS1H_15DefaultEpilogueISJ_SK_SK_NS1G_6thread17LinearCombinationISJ_Li1EffLNS1L_9ScaleType4KindE0ELNS_15FloatRoundStyleE2ESJ_EENS1_15EpilogueDefaultEEEEEvvEEEEvNT_6ParamsE,"a",@progbits
	.sectionflags	@""
	.align	4
.nv.constant0._ZN7cutlass13device_kernelINS_4gemm6kernel13GemmUniversalIN4cute5tupleIJiiiiEEENS1_10collective13CollectiveMmaINS1_34MainloopSm90TmaGmmaWarpSpecializedILi2ENS5_IJNS4_1CILi1EEESB_SB_EEENS1_35KernelTmaWarpSpecializedCooperativeEEENS5_IJNSA_ILi256EEENSA_ILi64EEENSA_ILi32EEEEEENS_6half_tENS5_IJlSB_lEEESJ_SK_NS4_8TiledMMAINS4_8MMA_AtomIJNS4_4SM904GMMA25MMA_64x64x16_F32F16F16_SSILNSO_5MajorE0ELSQ_0ELNSO_7ScaleInE1ELSR_1EEEEEENS4_6LayoutINS5_IJNSA_ILi2EEESB_SB_EEENS5_IJSB_NSA_ILi0EEESX_EEEEENS5_IJNS4_10UnderscoreES10_S10_EEEEENS4_13SM90_TMA_LOADENS4_14ComposedLayoutINS4_7SwizzleILi2ELi4ELi3EEENS4_18smem_ptr_flag_bitsILi16EEENSU_INS5_IJNSA_ILi8EEESH_EEENS5_IJSH_SB_EEEEEEEvNS4_8identityES13_S1D_vS1E_EENS_8epilogue10collective6detail29Sm90TmaWarpSpecializedAdapterINS1H_15DefaultEpilogueISJ_SK_SK_NS1G_6thread17LinearCombinationISJ_Li1EffLNS1L_9ScaleType4KindE0ELNS_15FloatRoundStyleE2ESJ_EENS1_15EpilogueDefaultEEEEEvvEEEEvNT_6ParamsE:
	.zero		1664


//--------------------- SYMBOLS --------------------------

	.type		.nv.reservedSmem.offset0,@object
	.size		.nv.reservedSmem.offset0,0x4
	.type		__assertfail,@function
